	.target	sm_103a

	.elftype	@"ET_EXEC"


//--------------------- .note.nv.tkinfo           --------------------------
	.section	.note.nv.tkinfo,"",@"SHT_NOTE"
	.sectionflags	@"SHF_NOTE_NV_TKINFO"
	.tkinfo
        /*0018*/ 	.word	0x00000002
        /*0030*/ 	.string	""
        /*0030*/ 	.string	"ptxas"
        /*0030*/ 	.string	"Cuda compilation tools, release 13.0, V13.0.88"
        /*0030*/ 	.string	"Build cuda_13.0.r13.0/compiler.36424714_0"
        /*0030*/ 	.string	"-arch sm_103a -m 64 "



//--------------------- .note.nv.cuinfo           --------------------------
	.section	.note.nv.cuinfo,"",@"SHT_NOTE"
	.sectionflags	@"SHF_NOTE_NV_CUINFO"
        /*0018*/ 	.short	0x0002
        /*001a*/ 	.short	0x0067
        /*001c*/ 	.short	0x0082
	.zero		2


//--------------------- .nv.info                  --------------------------
	.section	.nv.info,"",@"SHT_CUDA_INFO"
	.align	4


	//----- nvinfo : EIATTR_REGCOUNT
	.align		4
        /*0000*/ 	.byte	0x04, 0x2f
        /*0002*/ 	.short	(.L_12 - .L_11)
	.align		4
.L_11:
        /*0004*/ 	.word	index@(_ZN7cutlass13device_kernelIN5flash11enable_sm90INS1_16FlashAttnFwdSm90INS1_25CollectiveMainloopFwdSm90ILi2EN4cute5tupleIJNS5_1CILi1EEES8_S8_EEENS6_IJNS7_ILi128EEESA_SA_EEELi128ENS_10bfloat16_tEfNS_4arch4Sm90ELb1ELb0ELb0ELb1ELb0ELb1ELb0ELb1ELb1ELb1ELb1ELb0EEENS1_21CollectiveEpilogueFwdISB_S9_SC_SE_Li256ELb1ELb1ELb1ELb0EEENS1_36VarlenDynamicPersistentTileSchedulerILi128ELi128ELi256ELi128ELb1ELb1ELb1ELb1ELb1ELb1EEEEEEEEEvNT_6ParamsE)
        /*0008*/ 	.word	0x00000004


	//----- nvinfo : EIATTR_FRAME_SIZE
	.align		4
.L_12:
        /*000c*/ 	.byte	0x04, 0x11
        /*000e*/ 	.short	(.L_14 - .L_13)
	.align		4
.L_13:
        /*0010*/ 	.word	index@(_ZN7cutlass13device_kernelIN5flash11enable_sm90INS1_16FlashAttnFwdSm90INS1_25CollectiveMainloopFwdSm90ILi2EN4cute5tupleIJNS5_1CILi1EEES8_S8_EEENS6_IJNS7_ILi128EEESA_SA_EEELi128ENS_10bfloat16_tEfNS_4arch4Sm90ELb1ELb0ELb0ELb1ELb0ELb1ELb0ELb1ELb1ELb1ELb1ELb0EEENS1_21CollectiveEpilogueFwdISB_S9_SC_SE_Li256ELb1ELb1ELb1ELb0EEENS1_36VarlenDynamicPersistentTileSchedulerILi128ELi128ELi256ELi128ELb1ELb1ELb1ELb1ELb1ELb1EEEEEEEEEvNT_6ParamsE)
        /*0014*/ 	.word	0x00000000


	//----- nvinfo : EIATTR_REGCOUNT
	.align		4
.L_14:
        /*0018*/ 	.byte	0x04, 0x2f
        /*001a*/ 	.short	(.L_16 - .L_15)
	.align		4
.L_15:
        /*001c*/ 	.word	index@(_ZN7cutlass13device_kernelIN5flash11enable_sm90INS1_16FlashAttnFwdSm90INS1_25CollectiveMainloopFwdSm90ILi2EN4cute5tupleIJNS5_1CILi1EEES8_S8_EEENS6_IJNS7_ILi128EEESA_SA_EEELi128ENS_10bfloat16_tEfNS_4arch4Sm90ELb1ELb0ELb0ELb1ELb0ELb0ELb0ELb1ELb1ELb1ELb1ELb0EEENS1_21CollectiveEpilogueFwdISB_S9_SC_SE_Li256ELb1ELb1ELb1ELb0EEENS1_36VarlenDynamicPersistentTileSchedulerILi128ELi128ELi256ELi128ELb1ELb1ELb1ELb1ELb1ELb1EEEEEEEEEvNT_6ParamsE)
        /*0020*/ 	.word	0x00000004


	//----- nvinfo : EIATTR_FRAME_SIZE
	.align		4
.L_16:
        /*0024*/ 	.byte	0x04, 0x11
        /*0026*/ 	.short	(.L_18 - .L_17)
	.align		4
.L_17:
        /*0028*/ 	.word	index@(_ZN7cutlass13device_kernelIN5flash11enable_sm90INS1_16FlashAttnFwdSm90INS1_25CollectiveMainloopFwdSm90ILi2EN4cute5tupleIJNS5_1CILi1EEES8_S8_EEENS6_IJNS7_ILi128EEESA_SA_EEELi128ENS_10bfloat16_tEfNS_4arch4Sm90ELb1ELb0ELb0ELb1ELb0ELb0ELb0ELb1ELb1ELb1ELb1ELb0EEENS1_21CollectiveEpilogueFwdISB_S9_SC_SE_Li256ELb1ELb1ELb1ELb0EEENS1_36VarlenDynamicPersistentTileSchedulerILi128ELi128ELi256ELi128ELb1ELb1ELb1ELb1ELb1ELb1EEEEEEEEEvNT_6ParamsE)
        /*002c*/ 	.word	0x00000000


	//----- nvinfo : EIATTR_REGCOUNT
	.align		4
.L_18:
        /*0030*/ 	.byte	0x04, 0x2f
        /*0032*/ 	.short	(.L_20 - .L_19)
	.align		4
.L_19:
        /*0034*/ 	.word	index@(_ZN7cutlass13device_kernelIN5flash11enable_sm90INS1_16FlashAttnFwdSm90INS1_25CollectiveMainloopFwdSm90ILi2EN4cute5tupleIJNS5_1CILi1EEES8_S8_EEENS6_IJNS7_ILi128EEESA_SA_EEELi128ENS_10bfloat16_tEfNS_4arch4Sm90ELb1ELb0ELb0ELb0ELb0ELb0ELb0ELb1ELb1ELb1ELb1ELb0EEENS1_21CollectiveEpilogueFwdISB_S9_SC_SE_Li256ELb0ELb1ELb1ELb0EEENS1_19SingleTileSchedulerILb0ELb1ELb1ELi128EEEEEEEEEvNT_6ParamsE)
        /*0038*/ 	.word	0x00000004


	//----- nvinfo : EIATTR_FRAME_SIZE
	.align		4
.L_20:
        /*003c*/ 	.byte	0x04, 0x11
        /*003e*/ 	.short	(.L_22 - .L_21)
	.align		4
.L_21:
        /*0040*/ 	.word	index@(_ZN7cutlass13device_kernelIN5flash11enable_sm90INS1_16FlashAttnFwdSm90INS1_25CollectiveMainloopFwdSm90ILi2EN4cute5tupleIJNS5_1CILi1EEES8_S8_EEENS6_IJNS7_ILi128EEESA_SA_EEELi128ENS_10bfloat16_tEfNS_4arch4Sm90ELb1ELb0ELb0ELb0ELb0ELb0ELb0ELb1ELb1ELb1ELb1ELb0EEENS1_21CollectiveEpilogueFwdISB_S9_SC_SE_Li256ELb0ELb1ELb1ELb0EEENS1_19SingleTileSchedulerILb0ELb1ELb1ELi128EEEEEEEEEvNT_6ParamsE)
        /*0044*/ 	.word	0x00000000


	//----- nvinfo : EIATTR_REGCOUNT
	.align		4
.L_22:
        /*0048*/ 	.byte	0x04, 0x2f
        /*004a*/ 	.short	(.L_24 - .L_23)
	.align		4
.L_23:
        /*004c*/ 	.word	index@(_ZN7cutlass13device_kernelIN5flash11enable_sm90INS1_16FlashAttnFwdSm90INS1_25CollectiveMainloopFwdSm90ILi2EN4cute5tupleIJNS5_1CILi1EEES8_S8_EEENS6_IJNS7_ILi128EEESA_SA_EEELi128ENS_10bfloat16_tEfNS_4arch4Sm90ELb0ELb1ELb0ELb1ELb0ELb1ELb0ELb1ELb1ELb1ELb1ELb0EEENS1_21CollectiveEpilogueFwdISB_S9_SC_SE_Li256ELb1ELb1ELb1ELb0EEENS1_36VarlenDynamicPersistentTileSchedulerILi128ELi128ELi256ELi128ELb1ELb1ELb1ELb1ELb0ELb1EEEEEEEEEvNT_6ParamsE)
        /*0050*/ 	.word	0x00000004


	//----- nvinfo : EIATTR_FRAME_SIZE
	.align		4
.L_24:
        /*0054*/ 	.byte	0x04, 0x11
        /*0056*/ 	.short	(.L_26 - .L_25)
	.align		4
.L_25:
        /*0058*/ 	.word	index@(_ZN7cutlass13device_kernelIN5flash11enable_sm90INS1_16FlashAttnFwdSm90INS1_25CollectiveMainloopFwdSm90ILi2EN4cute5tupleIJNS5_1CILi1EEES8_S8_EEENS6_IJNS7_ILi128EEESA_SA_EEELi128ENS_10bfloat16_tEfNS_4arch4Sm90ELb0ELb1ELb0ELb1ELb0ELb1ELb0ELb1ELb1ELb1ELb1ELb0EEENS1_21CollectiveEpilogueFwdISB_S9_SC_SE_Li256ELb1ELb1ELb1ELb0EEENS1_36VarlenDynamicPersistentTileSchedulerILi128ELi128ELi256ELi128ELb1ELb1ELb1ELb1ELb0ELb1EEEEEEEEEvNT_6ParamsE)
        /*005c*/ 	.word	0x00000000


	//----- nvinfo : EIATTR_REGCOUNT
	.align		4
.L_26:
        /*0060*/ 	.byte	0x04, 0x2f
        /*0062*/ 	.short	(.L_28 - .L_27)
	.align		4
.L_27:
        /*0064*/ 	.word	index@(_ZN7cutlass13device_kernelIN5flash11enable_sm90INS1_16FlashAttnFwdSm90INS1_25CollectiveMainloopFwdSm90ILi2EN4cute5tupleIJNS5_1CILi1EEES8_S8_EEENS6_IJNS7_ILi128EEESA_SA_EEELi128ENS_10bfloat16_tEfNS_4arch4Sm90ELb0ELb1ELb0ELb1ELb0ELb0ELb0ELb1ELb1ELb1ELb1ELb0EEENS1_21CollectiveEpilogueFwdISB_S9_SC_SE_Li256ELb1ELb1ELb1ELb0EEENS1_36VarlenDynamicPersistentTileSchedulerILi128ELi128ELi256ELi128ELb1ELb1ELb1ELb1ELb0ELb1EEEEEEEEEvNT_6ParamsE)
        /*0068*/ 	.word	0x00000004


	//----- nvinfo : EIATTR_FRAME_SIZE
	.align		4
.L_28:
        /*006c*/ 	.byte	0x04, 0x11
        /*006e*/ 	.short	(.L_30 - .L_29)
	.align		4
.L_29:
        /*0070*/ 	.word	index@(_ZN7cutlass13device_kernelIN5flash11enable_sm90INS1_16FlashAttnFwdSm90INS1_25CollectiveMainloopFwdSm90ILi2EN4cute5tupleIJNS5_1CILi1EEES8_S8_EEENS6_IJNS7_ILi128EEESA_SA_EEELi128ENS_10bfloat16_tEfNS_4arch4Sm90ELb0ELb1ELb0ELb1ELb0ELb0ELb0ELb1ELb1ELb1ELb1ELb0EEENS1_21CollectiveEpilogueFwdISB_S9_SC_SE_Li256ELb1ELb1ELb1ELb0EEENS1_36VarlenDynamicPersistentTileSchedulerILi128ELi128ELi256ELi128ELb1ELb1ELb1ELb1ELb0ELb1EEEEEEEEEvNT_6ParamsE)
        /*0074*/ 	.word	0x00000000


	//----- nvinfo : EIATTR_REGCOUNT
	.align		4
.L_30:
        /*0078*/ 	.byte	0x04, 0x2f
        /*007a*/ 	.short	(.L_32 - .L_31)
	.align		4
.L_31:
        /*007c*/ 	.word	index@(_ZN7cutlass13device_kernelIN5flash11enable_sm90INS1_16FlashAttnFwdSm90INS1_25CollectiveMainloopFwdSm90ILi2EN4cute5tupleIJNS5_1CILi1EEES8_S8_EEENS6_IJNS7_ILi128EEESA_SA_EEELi128ENS_10bfloat16_tEfNS_4arch4Sm90ELb0ELb1ELb0ELb0ELb0ELb0ELb0ELb1ELb1ELb1ELb1ELb0EEENS1_21CollectiveEpilogueFwdISB_S9_SC_SE_Li256ELb0ELb1ELb1ELb0EEENS1_19SingleTileSchedulerILb0ELb1ELb1ELi128EEEEEEEEEvNT_6ParamsE)
        /*0080*/ 	.word	0x00000004


	//----- nvinfo : EIATTR_FRAME_SIZE
	.align		4
.L_32:
        /*0084*/ 	.byte	0x04, 0x11
        /*0086*/ 	.short	(.L_34 - .L_33)
	.align		4
.L_33:
        /*0088*/ 	.word	index@(_ZN7cutlass13device_kernelIN5flash11enable_sm90INS1_16FlashAttnFwdSm90INS1_25CollectiveMainloopFwdSm90ILi2EN4cute5tupleIJNS5_1CILi1EEES8_S8_EEENS6_IJNS7_ILi128EEESA_SA_EEELi128ENS_10bfloat16_tEfNS_4arch4Sm90ELb0ELb1ELb0ELb0ELb0ELb0ELb0ELb1ELb1ELb1ELb1ELb0EEENS1_21CollectiveEpilogueFwdISB_S9_SC_SE_Li256ELb0ELb1ELb1ELb0EEENS1_19SingleTileSchedulerILb0ELb1ELb1ELi128EEEEEEEEEvNT_6ParamsE)
        /*008c*/ 	.word	0x00000000


	//----- nvinfo : EIATTR_REGCOUNT
	.align		4
.L_34:
        /*0090*/ 	.byte	0x04, 0x2f
        /*0092*/ 	.short	(.L_36 - .L_35)
	.align		4
.L_35:
        /*0094*/ 	.word	index@(_ZN7cutlass13device_kernelIN5flash11enable_sm90INS1_16FlashAttnFwdSm90INS1_25CollectiveMainloopFwdSm90ILi2EN4cute5tupleIJNS5_1CILi1EEES8_S8_EEENS6_IJNS7_ILi128EEENS7_ILi176EEESA_EEELi128ENS_10bfloat16_tEfNS_4arch4Sm90ELb0ELb0ELb0ELb1ELb0ELb1ELb0ELb1ELb1ELb1ELb1ELb0EEENS1_21CollectiveEpilogueFwdINS6_IJSA_SA_SB_EEES9_SD_SF_Li256ELb1ELb1ELb1ELb0EEENS1_36VarlenDynamicPersistentTileSchedulerILi128ELi176ELi256ELi128ELb1ELb1ELb1ELb0ELb1ELb1EEEEEEEEEvNT_6ParamsE)
        /*0098*/ 	.word	0x00000004


	//----- nvinfo : EIATTR_FRAME_SIZE
	.align		4
.L_36:
        /*009c*/ 	.byte	0x04, 0x11
        /*009e*/ 	.short	(.L_38 - .L_37)
	.align		4
.L_37:
        /*00a0*/ 	.word	index@(_ZN7cutlass13device_kernelIN5flash11enable_sm90INS1_16FlashAttnFwdSm90INS1_25CollectiveMainloopFwdSm90ILi2EN4cute5tupleIJNS5_1CILi1EEES8_S8_EEENS6_IJNS7_ILi128EEENS7_ILi176EEESA_EEELi128ENS_10bfloat16_tEfNS_4arch4Sm90ELb0ELb0ELb0ELb1ELb0ELb1ELb0ELb1ELb1ELb1ELb1ELb0EEENS1_21CollectiveEpilogueFwdINS6_IJSA_SA_SB_EEES9_SD_SF_Li256ELb1ELb1ELb1ELb0EEENS1_36VarlenDynamicPersistentTileSchedulerILi128ELi176ELi256ELi128ELb1ELb1ELb1ELb0ELb1ELb1EEEEEEEEEvNT_6ParamsE)
        /*00a4*/ 	.word	0x00000000


	//----- nvinfo : EIATTR_REGCOUNT
	.align		4
.L_38:
        /*00a8*/ 	.byte	0x04, 0x2f
        /*00aa*/ 	.short	(.L_40 - .L_39)
	.align		4
.L_39:
        /*00ac*/ 	.word	index@(_ZN7cutlass13device_kernelIN5flash11enable_sm90INS1_16FlashAttnFwdSm90INS1_25CollectiveMainloopFwdSm90ILi2EN4cute5tupleIJNS5_1CILi1EEES8_S8_EEENS6_IJNS7_ILi128EEENS7_ILi176EEESA_EEELi128ENS_10bfloat16_tEfNS_4arch4Sm90ELb0ELb0ELb0ELb1ELb0ELb0ELb0ELb1ELb1ELb1ELb1ELb0EEENS1_21CollectiveEpilogueFwdINS6_IJSA_SA_SB_EEES9_SD_SF_Li256ELb1ELb1ELb1ELb0EEENS1_36VarlenDynamicPersistentTileSchedulerILi128ELi176ELi256ELi128ELb1ELb1ELb1ELb0ELb1ELb1EEEEEEEEEvNT_6ParamsE)
        /*00b0*/ 	.word	0x00000004


	//----- nvinfo : EIATTR_FRAME_SIZE
	.align		4
.L_40:
        /*00b4*/ 	.byte	0x04, 0x11
        /*00b6*/ 	.short	(.L_42 - .L_41)
	.align		4
.L_41:
        /*00b8*/ 	.word	index@(_ZN7cutlass13device_kernelIN5flash11enable_sm90INS1_16FlashAttnFwdSm90INS1_25CollectiveMainloopFwdSm90ILi2EN4cute5tupleIJNS5_1CILi1EEES8_S8_EEENS6_IJNS7_ILi128EEENS7_ILi176EEESA_EEELi128ENS_10bfloat16_tEfNS_4arch4Sm90ELb0ELb0ELb0ELb1ELb0ELb0ELb0ELb1ELb1ELb1ELb1ELb0EEENS1_21CollectiveEpilogueFwdINS6_IJSA_SA_SB_EEES9_SD_SF_Li256ELb1ELb1ELb1ELb0EEENS1_36VarlenDynamicPersistentTileSchedulerILi128ELi176ELi256ELi128ELb1ELb1ELb1ELb0ELb1ELb1EEEEEEEEEvNT_6ParamsE)
        /*00bc*/ 	.word	0x00000000


	//----- nvinfo : EIATTR_REGCOUNT
	.align		4
.L_42:
        /*00c0*/ 	.byte	0x04, 0x2f
        /*00c2*/ 	.short	(.L_44 - .L_43)
	.align		4
.L_43:
        /*00c4*/ 	.word	index@(_ZN7cutlass13device_kernelIN5flash11enable_sm90INS1_16FlashAttnFwdSm90INS1_25CollectiveMainloopFwdSm90ILi2EN4cute5tupleIJNS5_1CILi1EEES8_S8_EEENS6_IJNS7_ILi128EEENS7_ILi176EEESA_EEELi128ENS_10bfloat16_tEfNS_4arch4Sm90ELb0ELb0ELb0ELb0ELb0ELb0ELb0ELb1ELb1ELb1ELb1ELb0EEENS1_21CollectiveEpilogueFwdINS6_IJSA_SA_SB_EEES9_SD_SF_Li256ELb0ELb1ELb1ELb0EEENS1_19SingleTileSchedulerILb0ELb1ELb1ELi128EEEEEEEEEvNT_6ParamsE)
        /*00c8*/ 	.word	0x00000004


	//----- nvinfo : EIATTR_FRAME_SIZE
	.align		4
.L_44:
        /*00cc*/ 	.byte	0x04, 0x11
        /*00ce*/ 	.short	(.L_46 - .L_45)
	.align		4
.L_45:
        /*00d0*/ 	.word	index@(_ZN7cutlass13device_kernelIN5flash11enable_sm90INS1_16FlashAttnFwdSm90INS1_25CollectiveMainloopFwdSm90ILi2EN4cute5tupleIJNS5_1CILi1EEES8_S8_EEENS6_IJNS7_ILi128EEENS7_ILi176EEESA_EEELi128ENS_10bfloat16_tEfNS_4arch4Sm90ELb0ELb0ELb0ELb0ELb0ELb0ELb0ELb1ELb1ELb1ELb1ELb0EEENS1_21CollectiveEpilogueFwdINS6_IJSA_SA_SB_EEES9_SD_SF_Li256ELb0ELb1ELb1ELb0EEENS1_19SingleTileSchedulerILb0ELb1ELb1ELi128EEEEEEEEEvNT_6ParamsE)
        /*00d4*/ 	.word	0x00000000


	//----- nvinfo : EIATTR_MIN_STACK_SIZE
	.align		4
.L_46:
        /*00d8*/ 	.byte	0x04, 0x12
        /*00da*/ 	.short	(.L_48 - .L_47)
	.align		4
.L_47:
        /*00dc*/ 	.word	index@(_ZN7cutlass13device_kernelIN5flash11enable_sm90INS1_16FlashAttnFwdSm90INS1_25CollectiveMainloopFwdSm90ILi2EN4cute5tupleIJNS5_1CILi1EEES8_S8_EEENS6_IJNS7_ILi128EEENS7_ILi176EEESA_EEELi128ENS_10bfloat16_tEfNS_4arch4Sm90ELb0ELb0ELb0ELb0ELb0ELb0ELb0ELb1ELb1ELb1ELb1ELb0EEENS1_21CollectiveEpilogueFwdINS6_IJSA_SA_SB_EEES9_SD_SF_Li256ELb0ELb1ELb1ELb0EEENS1_19SingleTileSchedulerILb0ELb1ELb1ELi128EEEEEEEEEvNT_6ParamsE)
        /*00e0*/ 	.word	0x00000000


	//----- nvinfo : EIATTR_MIN_STACK_SIZE
	.align		4
.L_48:
        /*00e4*/ 	.byte	0x04, 0x12
        /*00e6*/ 	.short	(.L_50 - .L_49)
	.align		4
.L_49:
        /*00e8*/ 	.word	index@(_ZN7cutlass13device_kernelIN5flash11enable_sm90INS1_16FlashAttnFwdSm90INS1_25CollectiveMainloopFwdSm90ILi2EN4cute5tupleIJNS5_1CILi1EEES8_S8_EEENS6_IJNS7_ILi128EEENS7_ILi176EEESA_EEELi128ENS_10bfloat16_tEfNS_4arch4Sm90ELb0ELb0ELb0ELb1ELb0ELb0ELb0ELb1ELb1ELb1ELb1ELb0EEENS1_21CollectiveEpilogueFwdINS6_IJSA_SA_SB_EEES9_SD_SF_Li256ELb1ELb1ELb1ELb0EEENS1_36VarlenDynamicPersistentTileSchedulerILi128ELi176ELi256ELi128ELb1ELb1ELb1ELb0ELb1ELb1EEEEEEEEEvNT_6ParamsE)
        /*00ec*/ 	.word	0x00000000


	//----- nvinfo : EIATTR_MIN_STACK_SIZE
	.align		4
.L_50:
        /*00f0*/ 	.byte	0x04, 0x12
        /*00f2*/ 	.short	(.L_52 - .L_51)
	.align		4
.L_51:
        /*00f4*/ 	.word	index@(_ZN7cutlass13device_kernelIN5flash11enable_sm90INS1_16FlashAttnFwdSm90INS1_25CollectiveMainloopFwdSm90ILi2EN4cute5tupleIJNS5_1CILi1EEES8_S8_EEENS6_IJNS7_ILi128EEENS7_ILi176EEESA_EEELi128ENS_10bfloat16_tEfNS_4arch4Sm90ELb0ELb0ELb0ELb1ELb0ELb1ELb0ELb1ELb1ELb1ELb1ELb0EEENS1_21CollectiveEpilogueFwdINS6_IJSA_SA_SB_EEES9_SD_SF_Li256ELb1ELb1ELb1ELb0EEENS1_36VarlenDynamicPersistentTileSchedulerILi128ELi176ELi256ELi128ELb1ELb1ELb1ELb0ELb1ELb1EEEEEEEEEvNT_6ParamsE)
        /*00f8*/ 	.word	0x00000000


	//----- nvinfo : EIATTR_MIN_STACK_SIZE
	.align		4
.L_52:
        /*00fc*/ 	.byte	0x04, 0x12
        /*00fe*/ 	.short	(.L_54 - .L_53)
	.align		4
.L_53:
        /*0100*/ 	.word	index@(_ZN7cutlass13device_kernelIN5flash11enable_sm90INS1_16FlashAttnFwdSm90INS1_25CollectiveMainloopFwdSm90ILi2EN4cute5tupleIJNS5_1CILi1EEES8_S8_EEENS6_IJNS7_ILi128EEESA_SA_EEELi128ENS_10bfloat16_tEfNS_4arch4Sm90ELb0ELb1ELb0ELb0ELb0ELb0ELb0ELb1ELb1ELb1ELb1ELb0EEENS1_21CollectiveEpilogueFwdISB_S9_SC_SE_Li256ELb0ELb1ELb1ELb0EEENS1_19SingleTileSchedulerILb0ELb1ELb1ELi128EEEEEEEEEvNT_6ParamsE)
        /*0104*/ 	.word	0x00000000


	//----- nvinfo : EIATTR_MIN_STACK_SIZE
	.align		4
.L_54:
        /*0108*/ 	.byte	0x04, 0x12
        /*010a*/ 	.short	(.L_56 - .L_55)
	.align		4
.L_55:
        /*010c*/ 	.word	index@(_ZN7cutlass13device_kernelIN5flash11enable_sm90INS1_16FlashAttnFwdSm90INS1_25CollectiveMainloopFwdSm90ILi2EN4cute5tupleIJNS5_1CILi1EEES8_S8_EEENS6_IJNS7_ILi128EEESA_SA_EEELi128ENS_10bfloat16_tEfNS_4arch4Sm90ELb0ELb1ELb0ELb1ELb0ELb0ELb0ELb1ELb1ELb1ELb1ELb0EEENS1_21CollectiveEpilogueFwdISB_S9_SC_SE_Li256ELb1ELb1ELb1ELb0EEENS1_36VarlenDynamicPersistentTileSchedulerILi128ELi128ELi256ELi128ELb1ELb1ELb1ELb1ELb0ELb1EEEEEEEEEvNT_6ParamsE)
        /*0110*/ 	.word	0x00000000


	//----- nvinfo : EIATTR_MIN_STACK_SIZE
	.align		4
.L_56:
        /*0114*/ 	.byte	0x04, 0x12
        /*0116*/ 	.short	(.L_58 - .L_57)
	.align		4
.L_57:
        /*0118*/ 	.word	index@(_ZN7cutlass13device_kernelIN5flash11enable_sm90INS1_16FlashAttnFwdSm90INS1_25CollectiveMainloopFwdSm90ILi2EN4cute5tupleIJNS5_1CILi1EEES8_S8_EEENS6_IJNS7_ILi128EEESA_SA_EEELi128ENS_10bfloat16_tEfNS_4arch4Sm90ELb0ELb1ELb0ELb1ELb0ELb1ELb0ELb1ELb1ELb1ELb1ELb0EEENS1_21CollectiveEpilogueFwdISB_S9_SC_SE_Li256ELb1ELb1ELb1ELb0EEENS1_36VarlenDynamicPersistentTileSchedulerILi128ELi128ELi256ELi128ELb1ELb1ELb1ELb1ELb0ELb1EEEEEEEEEvNT_6ParamsE)
        /*011c*/ 	.word	0x00000000


	//----- nvinfo : EIATTR_MIN_STACK_SIZE
	.align		4
.L_58:
        /*0120*/ 	.byte	0x04, 0x12
        /*0122*/ 	.short	(.L_60 - .L_59)
	.align		4
.L_59:
        /*0124*/ 	.word	index@(_ZN7cutlass13device_kernelIN5flash11enable_sm90INS1_16FlashAttnFwdSm90INS1_25CollectiveMainloopFwdSm90ILi2EN4cute5tupleIJNS5_1CILi1EEES8_S8_EEENS6_IJNS7_ILi128EEESA_SA_EEELi128ENS_10bfloat16_tEfNS_4arch4Sm90ELb1ELb0ELb0ELb0ELb0ELb0ELb0ELb1ELb1ELb1ELb1ELb0EEENS1_21CollectiveEpilogueFwdISB_S9_SC_SE_Li256ELb0ELb1ELb1ELb0EEENS1_19SingleTileSchedulerILb0ELb1ELb1ELi128EEEEEEEEEvNT_6ParamsE)
        /*0128*/ 	.word	0x00000000


	//----- nvinfo : EIATTR_MIN_STACK_SIZE
	.align		4
.L_60:
        /*012c*/ 	.byte	0x04, 0x12
        /*012e*/ 	.short	(.L_62 - .L_61)
	.align		4
.L_61:
        /*0130*/ 	.word	index@(_ZN7cutlass13device_kernelIN5flash11enable_sm90INS1_16FlashAttnFwdSm90INS1_25CollectiveMainloopFwdSm90ILi2EN4cute5tupleIJNS5_1CILi1EEES8_S8_EEENS6_IJNS7_ILi128EEESA_SA_EEELi128ENS_10bfloat16_tEfNS_4arch4Sm90ELb1ELb0ELb0ELb1ELb0ELb0ELb0ELb1ELb1ELb1ELb1ELb0EEENS1_21CollectiveEpilogueFwdISB_S9_SC_SE_Li256ELb1ELb1ELb1ELb0EEENS1_36VarlenDynamicPersistentTileSchedulerILi128ELi128ELi256ELi128ELb1ELb1ELb1ELb1ELb1ELb1EEEEEEEEEvNT_6ParamsE)
        /*0134*/ 	.word	0x00000000


	//----- nvinfo : EIATTR_MIN_STACK_SIZE
	.align		4
.L_62:
        /*0138*/ 	.byte	0x04, 0x12
        /*013a*/ 	.short	(.L_64 - .L_63)
	.align		4
.L_63:
        /*013c*/ 	.word	index@(_ZN7cutlass13device_kernelIN5flash11enable_sm90INS1_16FlashAttnFwdSm90INS1_25CollectiveMainloopFwdSm90ILi2EN4cute5tupleIJNS5_1CILi1EEES8_S8_EEENS6_IJNS7_ILi128EEESA_SA_EEELi128ENS_10bfloat16_tEfNS_4arch4Sm90ELb1ELb0ELb0ELb1ELb0ELb1ELb0ELb1ELb1ELb1ELb1ELb0EEENS1_21CollectiveEpilogueFwdISB_S9_SC_SE_Li256ELb1ELb1ELb1ELb0EEENS1_36VarlenDynamicPersistentTileSchedulerILi128ELi128ELi256ELi128ELb1ELb1ELb1ELb1ELb1ELb1EEEEEEEEEvNT_6ParamsE)
        /*0140*/ 	.word	0x00000000
.L_64:


//--------------------- .nv.compat                --------------------------
	.section	.nv.compat,"",@"SHT_CUDA_COMPAT_INFO"
	.align	4
        /*0000*/ 	.byte	0x02, 0x09, 0x01, 0x00, 0x02, 0x02, 0x01, 0x00, 0x02, 0x05, 0x05, 0x00, 0x03, 0x07, 0x01, 0x01
        /*0010*/ 	.byte	0x02, 0x03, 0x00, 0x00, 0x02, 0x06, 0x01, 0x00, 0x04, 0x0b, 0x08, 0x00, 0x00, 0x00, 0x00, 0x00
        /*0020*/ 	.byte	0x00, 0x00, 0x00, 0x00


//--------------------- .nv.info._ZN7cutlass13device_kernelIN5flash11enable_sm90INS1_16FlashAttnFwdSm90INS1_25CollectiveMainloopFwdSm90ILi2EN4cute5tupleIJNS5_1CILi1EEES8_S8_EEENS6_IJNS7_ILi128EEENS7_ILi176EEESA_EEELi128ENS_10bfloat16_tEfNS_4arch4Sm90ELb0ELb0ELb0ELb0ELb0ELb0ELb0ELb1ELb1ELb1ELb1ELb0EEENS1_21CollectiveEpilogueFwdINS6_IJSA_SA_SB_EEES9_SD_SF_Li256ELb0ELb1ELb1ELb0EEENS1_19SingleTileSchedulerILb0ELb1ELb1ELi128EEEEEEEEEvNT_6ParamsE --------------------------
	.section	.nv.info._ZN7cutlass13device_kernelIN5flash11enable_sm90INS1_16FlashAttnFwdSm90INS1_25CollectiveMainloopFwdSm90ILi2EN4cute5tupleIJNS5_1CILi1EEES8_S8_EEENS6_IJNS7_ILi128EEENS7_ILi176EEESA_EEELi128ENS_10bfloat16_tEfNS_4arch4Sm90ELb0ELb0ELb0ELb0ELb0ELb0ELb0ELb1ELb1ELb1ELb1ELb0EEENS1_21CollectiveEpilogueFwdINS6_IJSA_SA_SB_EEES9_SD_SF_Li256ELb0ELb1ELb1ELb0EEENS1_19SingleTileSchedulerILb0ELb1ELb1ELi128EEEEEEEEEvNT_6ParamsE,"",@"SHT_CUDA_INFO"
	.sectionflags	@""
	.align	4


	//----- nvinfo : EIATTR_CUDA_API_VERSION
	.align		4
        /*0000*/ 	.byte	0x04, 0x37
        /*0002*/ 	.short	(.L_66 - .L_65)
.L_65:
        /*0004*/ 	.word	0x00000082


	//----- nvinfo : EIATTR_KPARAM_INFO
	.align		4
.L_66:
        /*0008*/ 	.byte	0x04, 0x17
        /*000a*/ 	.short	(.L_68 - .L_67)
.L_67:
        /*000c*/ 	.word	0x00000000
        /*0010*/ 	.short	0x0000
        /*0012*/ 	.short	0x0000
        /*0014*/ 	.byte	0x00, 0xf0, 0x01, 0x28


	//----- nvinfo : EIATTR_SPARSE_MMA_MASK
	.align		4
.L_68:
        /*0018*/ 	.byte	0x03, 0x50
        /*001a*/ 	.short	0x0000


	//----- nvinfo : EIATTR_MAXREG_COUNT
	.align		4
        /*001c*/ 	.byte	0x03, 0x1b
        /*001e*/ 	.short	0x00a8


	//----- nvinfo : EIATTR_MERCURY_ISA_VERSION
	.align		4
        /*0020*/ 	.byte	0x03, 0x5f
        /*0022*/ 	.short	0x0101


	//----- nvinfo : EIATTR_VRC_CTA_INIT_COUNT
	.align		4
        /*0024*/ 	.byte	0x02, 0x4a
	.zero		1
	.zero		1


	//----- nvinfo : EIATTR_EXIT_INSTR_OFFSETS
	.align		4
        /*0028*/ 	.byte	0x04, 0x1c
        /*002a*/ 	.short	(.L_70 - .L_69)


	//   ....[0]....
.L_69:
        /*002c*/ 	.word	0x00000010


	//----- nvinfo : EIATTR_MAX_THREADS
	.align		4
.L_70:
        /*0030*/ 	.byte	0x04, 0x05
        /*0032*/ 	.short	(.L_72 - .L_71)
.L_71:
        /*0034*/ 	.word	0x00000180
        /*0038*/ 	.word	0x00000001
        /*003c*/ 	.word	0x00000001


	//----- nvinfo : EIATTR_CBANK_PARAM_SIZE
	.align		4
.L_72:
        /*0040*/ 	.byte	0x03, 0x19
        /*0042*/ 	.short	0x0a00


	//----- nvinfo : EIATTR_PARAM_CBANK
	.align		4
        /*0044*/ 	.byte	0x04, 0x0a
        /*0046*/ 	.short	(.L_74 - .L_73)
	.align		4
.L_73:
        /*0048*/ 	.word	index@(.nv.constant0._ZN7cutlass13device_kernelIN5flash11enable_sm90INS1_16FlashAttnFwdSm90INS1_25CollectiveMainloopFwdSm90ILi2EN4cute5tupleIJNS5_1CILi1EEES8_S8_EEENS6_IJNS7_ILi128EEENS7_ILi176EEESA_EEELi128ENS_10bfloat16_tEfNS_4arch4Sm90ELb0ELb0ELb0ELb0ELb0ELb0ELb0ELb1ELb1ELb1ELb1ELb0EEENS1_21CollectiveEpilogueFwdINS6_IJSA_SA_SB_EEES9_SD_SF_Li256ELb0ELb1ELb1ELb0EEENS1_19SingleTileSchedulerILb0ELb1ELb1ELi128EEEEEEEEEvNT_6ParamsE)
        /*004c*/ 	.short	0x0380
        /*004e*/ 	.short	0x0a00


	//----- nvinfo : EIATTR_SW_WAR
	.align		4
.L_74:
        /*0050*/ 	.byte	0x04, 0x36
        /*0052*/ 	.short	(.L_76 - .L_75)
.L_75:
        /*0054*/ 	.word	0x00000008
.L_76:


//--------------------- .nv.info._ZN7cutlass13device_kernelIN5flash11enable_sm90INS1_16FlashAttnFwdSm90INS1_25CollectiveMainloopFwdSm90ILi2EN4cute5tupleIJNS5_1CILi1EEES8_S8_EEENS6_IJNS7_ILi128EEENS7_ILi176EEESA_EEELi128ENS_10bfloat16_tEfNS_4arch4Sm90ELb0ELb0ELb0ELb1ELb0ELb0ELb0ELb1ELb1ELb1ELb1ELb0EEENS1_21CollectiveEpilogueFwdINS6_IJSA_SA_SB_EEES9_SD_SF_Li256ELb1ELb1ELb1ELb0EEENS1_36VarlenDynamicPersistentTileSchedulerILi128ELi176ELi256ELi128ELb1ELb1ELb1ELb0ELb1ELb1EEEEEEEEEvNT_6ParamsE --------------------------
	.section	.nv.info._ZN7cutlass13device_kernelIN5flash11enable_sm90INS1_16FlashAttnFwdSm90INS1_25CollectiveMainloopFwdSm90ILi2EN4cute5tupleIJNS5_1CILi1EEES8_S8_EEENS6_IJNS7_ILi128EEENS7_ILi176EEESA_EEELi128ENS_10bfloat16_tEfNS_4arch4Sm90ELb0ELb0ELb0ELb1ELb0ELb0ELb0ELb1ELb1ELb1ELb1ELb0EEENS1_21CollectiveEpilogueFwdINS6_IJSA_SA_SB_EEES9_SD_SF_Li256ELb1ELb1ELb1ELb0EEENS1_36VarlenDynamicPersistentTileSchedulerILi128ELi176ELi256ELi128ELb1ELb1ELb1ELb0ELb1ELb1EEEEEEEEEvNT_6ParamsE,"",@"SHT_CUDA_INFO"
	.sectionflags	@""
	.align	4


	//----- nvinfo : EIATTR_CUDA_API_VERSION
	.align		4
        /*0000*/ 	.byte	0x04, 0x37
        /*0002*/ 	.short	(.L_78 - .L_77)
.L_77:
        /*0004*/ 	.word	0x00000082


	//----- nvinfo : EIATTR_KPARAM_INFO
	.align		4
.L_78:
        /*0008*/ 	.byte	0x04, 0x17
        /*000a*/ 	.short	(.L_80 - .L_79)
.L_79:
        /*000c*/ 	.word	0x00000000
        /*0010*/ 	.short	0x0000
        /*0012*/ 	.short	0x0000
        /*0014*/ 	.byte	0x00, 0xf0, 0x01, 0x2a


	//----- nvinfo : EIATTR_SPARSE_MMA_MASK
	.align		4
.L_80:
        /*0018*/ 	.byte	0x03, 0x50
        /*001a*/ 	.short	0x0000


	//----- nvinfo : EIATTR_MAXREG_COUNT
	.align		4
        /*001c*/ 	.byte	0x03, 0x1b
        /*001e*/ 	.short	0x00a8


	//----- nvinfo : EIATTR_MERCURY_ISA_VERSION
	.align		4
        /*0020*/ 	.byte	0x03, 0x5f
        /*0022*/ 	.short	0x0101


	//----- nvinfo : EIATTR_VRC_CTA_INIT_COUNT
	.align		4
        /*0024*/ 	.byte	0x02, 0x4a
	.zero		1
	.zero		1


	//----- nvinfo : EIATTR_EXIT_INSTR_OFFSETS
	.align		4
        /*0028*/ 	.byte	0x04, 0x1c
        /*002a*/ 	.short	(.L_82 - .L_81)


	//   ....[0]....
.L_81:
        /*002c*/ 	.word	0x00000010


	//----- nvinfo : EIATTR_MAX_THREADS
	.align		4
.L_82:
        /*0030*/ 	.byte	0x04, 0x05
        /*0032*/ 	.short	(.L_84 - .L_83)
.L_83:
        /*0034*/ 	.word	0x00000180
        /*0038*/ 	.word	0x00000001
        /*003c*/ 	.word	0x00000001


	//----- nvinfo : EIATTR_CBANK_PARAM_SIZE
	.align		4
.L_84:
        /*0040*/ 	.byte	0x03, 0x19
        /*0042*/ 	.short	0x0a80


	//----- nvinfo : EIATTR_PARAM_CBANK
	.align		4
        /*0044*/ 	.byte	0x04, 0x0a
        /*0046*/ 	.short	(.L_86 - .L_85)
	.align		4
.L_85:
        /*0048*/ 	.word	index@(.nv.constant0._ZN7cutlass13device_kernelIN5flash11enable_sm90INS1_16FlashAttnFwdSm90INS1_25CollectiveMainloopFwdSm90ILi2EN4cute5tupleIJNS5_1CILi1EEES8_S8_EEENS6_IJNS7_ILi128EEENS7_ILi176EEESA_EEELi128ENS_10bfloat16_tEfNS_4arch4Sm90ELb0ELb0ELb0ELb1ELb0ELb0ELb0ELb1ELb1ELb1ELb1ELb0EEENS1_21CollectiveEpilogueFwdINS6_IJSA_SA_SB_EEES9_SD_SF_Li256ELb1ELb1ELb1ELb0EEENS1_36VarlenDynamicPersistentTileSchedulerILi128ELi176ELi256ELi128ELb1ELb1ELb1ELb0ELb1ELb1EEEEEEEEEvNT_6ParamsE)
        /*004c*/ 	.short	0x0380
        /*004e*/ 	.short	0x0a80


	//----- nvinfo : EIATTR_SW_WAR
	.align		4
.L_86:
        /*0050*/ 	.byte	0x04, 0x36
        /*0052*/ 	.short	(.L_88 - .L_87)
.L_87:
        /*0054*/ 	.word	0x00000008
.L_88:


//--------------------- .nv.info._ZN7cutlass13device_kernelIN5flash11enable_sm90INS1_16FlashAttnFwdSm90INS1_25CollectiveMainloopFwdSm90ILi2EN4cute5tupleIJNS5_1CILi1EEES8_S8_EEENS6_IJNS7_ILi128EEENS7_ILi176EEESA_EEELi128ENS_10bfloat16_tEfNS_4arch4Sm90ELb0ELb0ELb0ELb1ELb0ELb1ELb0ELb1ELb1ELb1ELb1ELb0EEENS1_21CollectiveEpilogueFwdINS6_IJSA_SA_SB_EEES9_SD_SF_Li256ELb1ELb1ELb1ELb0EEENS1_36VarlenDynamicPersistentTileSchedulerILi128ELi176ELi256ELi128ELb1ELb1ELb1ELb0ELb1ELb1EEEEEEEEEvNT_6ParamsE --------------------------
	.section	.nv.info._ZN7cutlass13device_kernelIN5flash11enable_sm90INS1_16FlashAttnFwdSm90INS1_25CollectiveMainloopFwdSm90ILi2EN4cute5tupleIJNS5_1CILi1EEES8_S8_EEENS6_IJNS7_ILi128EEENS7_ILi176EEESA_EEELi128ENS_10bfloat16_tEfNS_4arch4Sm90ELb0ELb0ELb0ELb1ELb0ELb1ELb0ELb1ELb1ELb1ELb1ELb0EEENS1_21CollectiveEpilogueFwdINS6_IJSA_SA_SB_EEES9_SD_SF_Li256ELb1ELb1ELb1ELb0EEENS1_36VarlenDynamicPersistentTileSchedulerILi128ELi176ELi256ELi128ELb1ELb1ELb1ELb0ELb1ELb1EEEEEEEEEvNT_6ParamsE,"",@"SHT_CUDA_INFO"
	.sectionflags	@""
	.align	4


	//----- nvinfo : EIATTR_CUDA_API_VERSION
	.align		4
        /*0000*/ 	.byte	0x04, 0x37
        /*0002*/ 	.short	(.L_90 - .L_89)
.L_89:
        /*0004*/ 	.word	0x00000082


	//----- nvinfo : EIATTR_KPARAM_INFO
	.align		4
.L_90:
        /*0008*/ 	.byte	0x04, 0x17
        /*000a*/ 	.short	(.L_92 - .L_91)
.L_91:
        /*000c*/ 	.word	0x00000000
        /*0010*/ 	.short	0x0000
        /*0012*/ 	.short	0x0000
        /*0014*/ 	.byte	0x00, 0xf0, 0x01, 0x2a


	//----- nvinfo : EIATTR_SPARSE_MMA_MASK
	.align		4
.L_92:
        /*0018*/ 	.byte	0x03, 0x50
        /*001a*/ 	.short	0x0000


	//----- nvinfo : EIATTR_MAXREG_COUNT
	.align		4
        /*001c*/ 	.byte	0x03, 0x1b
        /*001e*/ 	.short	0x00a8


	//----- nvinfo : EIATTR_MERCURY_ISA_VERSION
	.align		4
        /*0020*/ 	.byte	0x03, 0x5f
        /*0022*/ 	.short	0x0101


	//----- nvinfo : EIATTR_VRC_CTA_INIT_COUNT
	.align		4
        /*0024*/ 	.byte	0x02, 0x4a
	.zero		1
	.zero		1


	//----- nvinfo : EIATTR_EXIT_INSTR_OFFSETS
	.align		4
        /*0028*/ 	.byte	0x04, 0x1c
        /*002a*/ 	.short	(.L_94 - .L_93)


	//   ....[0]....
.L_93:
        /*002c*/ 	.word	0x00000010


	//----- nvinfo : EIATTR_MAX_THREADS
	.align		4
.L_94:
        /*0030*/ 	.byte	0x04, 0x05
        /*0032*/ 	.short	(.L_96 - .L_95)
.L_95:
        /*0034*/ 	.word	0x00000180
        /*0038*/ 	.word	0x00000001
        /*003c*/ 	.word	0x00000001


	//----- nvinfo : EIATTR_CBANK_PARAM_SIZE
	.align		4
.L_96:
        /*0040*/ 	.byte	0x03, 0x19
        /*0042*/ 	.short	0x0a80


	//----- nvinfo : EIATTR_PARAM_CBANK
	.align		4
        /*0044*/ 	.byte	0x04, 0x0a
        /*0046*/ 	.short	(.L_98 - .L_97)
	.align		4
.L_97:
        /*0048*/ 	.word	index@(.nv.constant0._ZN7cutlass13device_kernelIN5flash11enable_sm90INS1_16FlashAttnFwdSm90INS1_25CollectiveMainloopFwdSm90ILi2EN4cute5tupleIJNS5_1CILi1EEES8_S8_EEENS6_IJNS7_ILi128EEENS7_ILi176EEESA_EEELi128ENS_10bfloat16_tEfNS_4arch4Sm90ELb0ELb0ELb0ELb1ELb0ELb1ELb0ELb1ELb1ELb1ELb1ELb0EEENS1_21CollectiveEpilogueFwdINS6_IJSA_SA_SB_EEES9_SD_SF_Li256ELb1ELb1ELb1ELb0EEENS1_36VarlenDynamicPersistentTileSchedulerILi128ELi176ELi256ELi128ELb1ELb1ELb1ELb0ELb1ELb1EEEEEEEEEvNT_6ParamsE)
        /*004c*/ 	.short	0x0380
        /*004e*/ 	.short	0x0a80


	//----- nvinfo : EIATTR_SW_WAR
	.align		4
.L_98:
        /*0050*/ 	.byte	0x04, 0x36
        /*0052*/ 	.short	(.L_100 - .L_99)
.L_99:
        /*0054*/ 	.word	0x00000008
.L_100:


//--------------------- .nv.info._ZN7cutlass13device_kernelIN5flash11enable_sm90INS1_16FlashAttnFwdSm90INS1_25CollectiveMainloopFwdSm90ILi2EN4cute5tupleIJNS5_1CILi1EEES8_S8_EEENS6_IJNS7_ILi128EEESA_SA_EEELi128ENS_10bfloat16_tEfNS_4arch4Sm90ELb0ELb1ELb0ELb0ELb0ELb0ELb0ELb1ELb1ELb1ELb1ELb0EEENS1_21CollectiveEpilogueFwdISB_S9_SC_SE_Li256ELb0ELb1ELb1ELb0EEENS1_19SingleTileSchedulerILb0ELb1ELb1ELi128EEEEEEEEEvNT_6ParamsE --------------------------
	.section	.nv.info._ZN7cutlass13device_kernelIN5flash11enable_sm90INS1_16FlashAttnFwdSm90INS1_25CollectiveMainloopFwdSm90ILi2EN4cute5tupleIJNS5_1CILi1EEES8_S8_EEENS6_IJNS7_ILi128EEESA_SA_EEELi128ENS_10bfloat16_tEfNS_4arch4Sm90ELb0ELb1ELb0ELb0ELb0ELb0ELb0ELb1ELb1ELb1ELb1ELb0EEENS1_21CollectiveEpilogueFwdISB_S9_SC_SE_Li256ELb0ELb1ELb1ELb0EEENS1_19SingleTileSchedulerILb0ELb1ELb1ELi128EEEEEEEEEvNT_6ParamsE,"",@"SHT_CUDA_INFO"
	.sectionflags	@""
	.align	4


	//----- nvinfo : EIATTR_CUDA_API_VERSION
	.align		4
        /*0000*/ 	.byte	0x04, 0x37
        /*0002*/ 	.short	(.L_102 - .L_101)
.L_101:
        /*0004*/ 	.word	0x00000082


	//----- nvinfo : EIATTR_KPARAM_INFO
	.align		4
.L_102:
        /*0008*/ 	.byte	0x04, 0x17
        /*000a*/ 	.short	(.L_104 - .L_103)
.L_103:
        /*000c*/ 	.word	0x00000000
        /*0010*/ 	.short	0x0000
        /*0012*/ 	.short	0x0000
        /*0014*/ 	.byte	0x00, 0xf0, 0x01, 0x28


	//----- nvinfo : EIATTR_SPARSE_MMA_MASK
	.align		4
.L_104:
        /*0018*/ 	.byte	0x03, 0x50
        /*001a*/ 	.short	0x0000


	//----- nvinfo : EIATTR_MAXREG_COUNT
	.align		4
        /*001c*/ 	.byte	0x03, 0x1b
        /*001e*/ 	.short	0x00a8


	//----- nvinfo : EIATTR_MERCURY_ISA_VERSION
	.align		4
        /*0020*/ 	.byte	0x03, 0x5f
        /*0022*/ 	.short	0x0101


	//----- nvinfo : EIATTR_VRC_CTA_INIT_COUNT
	.align		4
        /*0024*/ 	.byte	0x02, 0x4a
	.zero		1
	.zero		1


	//----- nvinfo : EIATTR_EXIT_INSTR_OFFSETS
	.align		4
        /*0028*/ 	.byte	0x04, 0x1c
        /*002a*/ 	.short	(.L_106 - .L_105)


	//   ....[0]....
.L_105:
        /*002c*/ 	.word	0x00000010


	//----- nvinfo : EIATTR_MAX_THREADS
	.align		4
.L_106:
        /*0030*/ 	.byte	0x04, 0x05
        /*0032*/ 	.short	(.L_108 - .L_107)
.L_107:
        /*0034*/ 	.word	0x00000180
        /*0038*/ 	.word	0x00000001
        /*003c*/ 	.word	0x00000001


	//----- nvinfo : EIATTR_CBANK_PARAM_SIZE
	.align		4
.L_108:
        /*0040*/ 	.byte	0x03, 0x19
        /*0042*/ 	.short	0x0a00


	//----- nvinfo : EIATTR_PARAM_CBANK
	.align		4
        /*0044*/ 	.byte	0x04, 0x0a
        /*0046*/ 	.short	(.L_110 - .L_109)
	.align		4
.L_109:
        /*0048*/ 	.word	index@(.nv.constant0._ZN7cutlass13device_kernelIN5flash11enable_sm90INS1_16FlashAttnFwdSm90INS1_25CollectiveMainloopFwdSm90ILi2EN4cute5tupleIJNS5_1CILi1EEES8_S8_EEENS6_IJNS7_ILi128EEESA_SA_EEELi128ENS_10bfloat16_tEfNS_4arch4Sm90ELb0ELb1ELb0ELb0ELb0ELb0ELb0ELb1ELb1ELb1ELb1ELb0EEENS1_21CollectiveEpilogueFwdISB_S9_SC_SE_Li256ELb0ELb1ELb1ELb0EEENS1_19SingleTileSchedulerILb0ELb1ELb1ELi128EEEEEEEEEvNT_6ParamsE)
        /*004c*/ 	.short	0x0380
        /*004e*/ 	.short	0x0a00


	//----- nvinfo : EIATTR_SW_WAR
	.align		4
.L_110:
        /*0050*/ 	.byte	0x04, 0x36
        /*0052*/ 	.short	(.L_112 - .L_111)
.L_111:
        /*0054*/ 	.word	0x00000008
.L_112:


//--------------------- .nv.info._ZN7cutlass13device_kernelIN5flash11enable_sm90INS1_16FlashAttnFwdSm90INS1_25CollectiveMainloopFwdSm90ILi2EN4cute5tupleIJNS5_1CILi1EEES8_S8_EEENS6_IJNS7_ILi128EEESA_SA_EEELi128ENS_10bfloat16_tEfNS_4arch4Sm90ELb0ELb1ELb0ELb1ELb0ELb0ELb0ELb1ELb1ELb1ELb1ELb0EEENS1_21CollectiveEpilogueFwdISB_S9_SC_SE_Li256ELb1ELb1ELb1ELb0EEENS1_36VarlenDynamicPersistentTileSchedulerILi128ELi128ELi256ELi128ELb1ELb1ELb1ELb1ELb0ELb1EEEEEEEEEvNT_6ParamsE --------------------------
	.section	.nv.info._ZN7cutlass13device_kernelIN5flash11enable_sm90INS1_16FlashAttnFwdSm90INS1_25CollectiveMainloopFwdSm90ILi2EN4cute5tupleIJNS5_1CILi1EEES8_S8_EEENS6_IJNS7_ILi128EEESA_SA_EEELi128ENS_10bfloat16_tEfNS_4arch4Sm90ELb0ELb1ELb0ELb1ELb0ELb0ELb0ELb1ELb1ELb1ELb1ELb0EEENS1_21CollectiveEpilogueFwdISB_S9_SC_SE_Li256ELb1ELb1ELb1ELb0EEENS1_36VarlenDynamicPersistentTileSchedulerILi128ELi128ELi256ELi128ELb1ELb1ELb1ELb1ELb0ELb1EEEEEEEEEvNT_6ParamsE,"",@"SHT_CUDA_INFO"
	.sectionflags	@""
	.align	4


	//----- nvinfo : EIATTR_CUDA_API_VERSION
	.align		4
        /*0000*/ 	.byte	0x04, 0x37
        /*0002*/ 	.short	(.L_114 - .L_113)
.L_113:
        /*0004*/ 	.word	0x00000082


	//----- nvinfo : EIATTR_KPARAM_INFO
	.align		4
.L_114:
        /*0008*/ 	.byte	0x04, 0x17
        /*000a*/ 	.short	(.L_116 - .L_115)
.L_115:
        /*000c*/ 	.word	0x00000000
        /*0010*/ 	.short	0x0000
        /*0012*/ 	.short	0x0000
        /*0014*/ 	.byte	0x00, 0xf0, 0x01, 0x2a


	//----- nvinfo : EIATTR_SPARSE_MMA_MASK
	.align		4
.L_116:
        /*0018*/ 	.byte	0x03, 0x50
        /*001a*/ 	.short	0x0000


	//----- nvinfo : EIATTR_MAXREG_COUNT
	.align		4
        /*001c*/ 	.byte	0x03, 0x1b
        /*001e*/ 	.short	0x00a8


	//----- nvinfo : EIATTR_MERCURY_ISA_VERSION
	.align		4
        /*0020*/ 	.byte	0x03, 0x5f
        /*0022*/ 	.short	0x0101


	//----- nvinfo : EIATTR_VRC_CTA_INIT_COUNT
	.align		4
        /*0024*/ 	.byte	0x02, 0x4a
	.zero		1
	.zero		1


	//----- nvinfo : EIATTR_EXIT_INSTR_OFFSETS
	.align		4
        /*0028*/ 	.byte	0x04, 0x1c
        /*002a*/ 	.short	(.L_118 - .L_117)


	//   ....[0]....
.L_117:
        /*002c*/ 	.word	0x00000010


	//----- nvinfo : EIATTR_MAX_THREADS
	.align		4
.L_118:
        /*0030*/ 	.byte	0x04, 0x05
        /*0032*/ 	.short	(.L_120 - .L_119)
.L_119:
        /*0034*/ 	.word	0x00000180
        /*0038*/ 	.word	0x00000001
        /*003c*/ 	.word	0x00000001


	//----- nvinfo : EIATTR_CBANK_PARAM_SIZE
	.align		4
.L_120:
        /*0040*/ 	.byte	0x03, 0x19
        /*0042*/ 	.short	0x0a80


	//----- nvinfo : EIATTR_PARAM_CBANK
	.align		4
        /*0044*/ 	.byte	0x04, 0x0a
        /*0046*/ 	.short	(.L_122 - .L_121)
	.align		4
.L_121:
        /*0048*/ 	.word	index@(.nv.constant0._ZN7cutlass13device_kernelIN5flash11enable_sm90INS1_16FlashAttnFwdSm90INS1_25CollectiveMainloopFwdSm90ILi2EN4cute5tupleIJNS5_1CILi1EEES8_S8_EEENS6_IJNS7_ILi128EEESA_SA_EEELi128ENS_10bfloat16_tEfNS_4arch4Sm90ELb0ELb1ELb0ELb1ELb0ELb0ELb0ELb1ELb1ELb1ELb1ELb0EEENS1_21CollectiveEpilogueFwdISB_S9_SC_SE_Li256ELb1ELb1ELb1ELb0EEENS1_36VarlenDynamicPersistentTileSchedulerILi128ELi128ELi256ELi128ELb1ELb1ELb1ELb1ELb0ELb1EEEEEEEEEvNT_6ParamsE)
        /*004c*/ 	.short	0x0380
        /*004e*/ 	.short	0x0a80


	//----- nvinfo : EIATTR_SW_WAR
	.align		4
.L_122:
        /*0050*/ 	.byte	0x04, 0x36
        /*0052*/ 	.short	(.L_124 - .L_123)
.L_123:
        /*0054*/ 	.word	0x00000008
.L_124:


//--------------------- .nv.info._ZN7cutlass13device_kernelIN5flash11enable_sm90INS1_16FlashAttnFwdSm90INS1_25CollectiveMainloopFwdSm90ILi2EN4cute5tupleIJNS5_1CILi1EEES8_S8_EEENS6_IJNS7_ILi128EEESA_SA_EEELi128ENS_10bfloat16_tEfNS_4arch4Sm90ELb0ELb1ELb0ELb1ELb0ELb1ELb0ELb1ELb1ELb1ELb1ELb0EEENS1_21CollectiveEpilogueFwdISB_S9_SC_SE_Li256ELb1ELb1ELb1ELb0EEENS1_36VarlenDynamicPersistentTileSchedulerILi128ELi128ELi256ELi128ELb1ELb1ELb1ELb1ELb0ELb1EEEEEEEEEvNT_6ParamsE --------------------------
	.section	.nv.info._ZN7cutlass13device_kernelIN5flash11enable_sm90INS1_16FlashAttnFwdSm90INS1_25CollectiveMainloopFwdSm90ILi2EN4cute5tupleIJNS5_1CILi1EEES8_S8_EEENS6_IJNS7_ILi128EEESA_SA_EEELi128ENS_10bfloat16_tEfNS_4arch4Sm90ELb0ELb1ELb0ELb1ELb0ELb1ELb0ELb1ELb1ELb1ELb1ELb0EEENS1_21CollectiveEpilogueFwdISB_S9_SC_SE_Li256ELb1ELb1ELb1ELb0EEENS1_36VarlenDynamicPersistentTileSchedulerILi128ELi128ELi256ELi128ELb1ELb1ELb1ELb1ELb0ELb1EEEEEEEEEvNT_6ParamsE,"",@"SHT_CUDA_INFO"
	.sectionflags	@""
	.align	4


	//----- nvinfo : EIATTR_CUDA_API_VERSION
	.align		4
        /*0000*/ 	.byte	0x04, 0x37
        /*0002*/ 	.short	(.L_126 - .L_125)
.L_125:
        /*0004*/ 	.word	0x00000082


	//----- nvinfo : EIATTR_KPARAM_INFO
	.align		4
.L_126:
        /*0008*/ 	.byte	0x04, 0x17
        /*000a*/ 	.short	(.L_128 - .L_127)
.L_127:
        /*000c*/ 	.word	0x00000000
        /*0010*/ 	.short	0x0000
        /*0012*/ 	.short	0x0000
        /*0014*/ 	.byte	0x00, 0xf0, 0x01, 0x2a


	//----- nvinfo : EIATTR_SPARSE_MMA_MASK
	.align		4
.L_128:
        /*0018*/ 	.byte	0x03, 0x50
        /*001a*/ 	.short	0x0000


	//----- nvinfo : EIATTR_MAXREG_COUNT
	.align		4
        /*001c*/ 	.byte	0x03, 0x1b
        /*001e*/ 	.short	0x00a8


	//----- nvinfo : EIATTR_MERCURY_ISA_VERSION
	.align		4
        /*0020*/ 	.byte	0x03, 0x5f
        /*0022*/ 	.short	0x0101


	//----- nvinfo : EIATTR_VRC_CTA_INIT_COUNT
	.align		4
        /*0024*/ 	.byte	0x02, 0x4a
	.zero		1
	.zero		1


	//----- nvinfo : EIATTR_EXIT_INSTR_OFFSETS
	.align		4
        /*0028*/ 	.byte	0x04, 0x1c
        /*002a*/ 	.short	(.L_130 - .L_129)


	//   ....[0]....
.L_129:
        /*002c*/ 	.word	0x00000010


	//----- nvinfo : EIATTR_MAX_THREADS
	.align		4
.L_130:
        /*0030*/ 	.byte	0x04, 0x05
        /*0032*/ 	.short	(.L_132 - .L_131)
.L_131:
        /*0034*/ 	.word	0x00000180
        /*0038*/ 	.word	0x00000001
        /*003c*/ 	.word	0x00000001


	//----- nvinfo : EIATTR_CBANK_PARAM_SIZE
	.align		4
.L_132:
        /*0040*/ 	.byte	0x03, 0x19
        /*0042*/ 	.short	0x0a80


	//----- nvinfo : EIATTR_PARAM_CBANK
	.align		4
        /*0044*/ 	.byte	0x04, 0x0a
        /*0046*/ 	.short	(.L_134 - .L_133)
	.align		4
.L_133:
        /*0048*/ 	.word	index@(.nv.constant0._ZN7cutlass13device_kernelIN5flash11enable_sm90INS1_16FlashAttnFwdSm90INS1_25CollectiveMainloopFwdSm90ILi2EN4cute5tupleIJNS5_1CILi1EEES8_S8_EEENS6_IJNS7_ILi128EEESA_SA_EEELi128ENS_10bfloat16_tEfNS_4arch4Sm90ELb0ELb1ELb0ELb1ELb0ELb1ELb0ELb1ELb1ELb1ELb1ELb0EEENS1_21CollectiveEpilogueFwdISB_S9_SC_SE_Li256ELb1ELb1ELb1ELb0EEENS1_36VarlenDynamicPersistentTileSchedulerILi128ELi128ELi256ELi128ELb1ELb1ELb1ELb1ELb0ELb1EEEEEEEEEvNT_6ParamsE)
        /*004c*/ 	.short	0x0380
        /*004e*/ 	.short	0x0a80


	//----- nvinfo : EIATTR_SW_WAR
	.align		4
.L_134:
        /*0050*/ 	.byte	0x04, 0x36
        /*0052*/ 	.short	(.L_136 - .L_135)
.L_135:
        /*0054*/ 	.word	0x00000008
.L_136:


//--------------------- .nv.info._ZN7cutlass13device_kernelIN5flash11enable_sm90INS1_16FlashAttnFwdSm90INS1_25CollectiveMainloopFwdSm90ILi2EN4cute5tupleIJNS5_1CILi1EEES8_S8_EEENS6_IJNS7_ILi128EEESA_SA_EEELi128ENS_10bfloat16_tEfNS_4arch4Sm90ELb1ELb0ELb0ELb0ELb0ELb0ELb0ELb1ELb1ELb1ELb1ELb0EEENS1_21CollectiveEpilogueFwdISB_S9_SC_SE_Li256ELb0ELb1ELb1ELb0EEENS1_19SingleTileSchedulerILb0ELb1ELb1ELi128EEEEEEEEEvNT_6ParamsE --------------------------
	.section	.nv.info._ZN7cutlass13device_kernelIN5flash11enable_sm90INS1_16FlashAttnFwdSm90INS1_25CollectiveMainloopFwdSm90ILi2EN4cute5tupleIJNS5_1CILi1EEES8_S8_EEENS6_IJNS7_ILi128EEESA_SA_EEELi128ENS_10bfloat16_tEfNS_4arch4Sm90ELb1ELb0ELb0ELb0ELb0ELb0ELb0ELb1ELb1ELb1ELb1ELb0EEENS1_21CollectiveEpilogueFwdISB_S9_SC_SE_Li256ELb0ELb1ELb1ELb0EEENS1_19SingleTileSchedulerILb0ELb1ELb1ELi128EEEEEEEEEvNT_6ParamsE,"",@"SHT_CUDA_INFO"
	.sectionflags	@""
	.align	4


	//----- nvinfo : EIATTR_CUDA_API_VERSION
	.align		4
        /*0000*/ 	.byte	0x04, 0x37
        /*0002*/ 	.short	(.L_138 - .L_137)
.L_137:
        /*0004*/ 	.word	0x00000082


	//----- nvinfo : EIATTR_KPARAM_INFO
	.align		4
.L_138:
        /*0008*/ 	.byte	0x04, 0x17
        /*000a*/ 	.short	(.L_140 - .L_139)
.L_139:
        /*000c*/ 	.word	0x00000000
        /*0010*/ 	.short	0x0000
        /*0012*/ 	.short	0x0000
        /*0014*/ 	.byte	0x00, 0xf0, 0x01, 0x28


	//----- nvinfo : EIATTR_SPARSE_MMA_MASK
	.align		4
.L_140:
        /*0018*/ 	.byte	0x03, 0x50
        /*001a*/ 	.short	0x0000


	//----- nvinfo : EIATTR_MAXREG_COUNT
	.align		4
        /*001c*/ 	.byte	0x03, 0x1b
        /*001e*/ 	.short	0x00a8


	//----- nvinfo : EIATTR_MERCURY_ISA_VERSION
	.align		4
        /*0020*/ 	.byte	0x03, 0x5f
        /*0022*/ 	.short	0x0101


	//----- nvinfo : EIATTR_VRC_CTA_INIT_COUNT
	.align		4
        /*0024*/ 	.byte	0x02, 0x4a
	.zero		1
	.zero		1


	//----- nvinfo : EIATTR_EXIT_INSTR_OFFSETS
	.align		4
        /*0028*/ 	.byte	0x04, 0x1c
        /*002a*/ 	.short	(.L_142 - .L_141)


	//   ....[0]....
.L_141:
        /*002c*/ 	.word	0x00000010


	//----- nvinfo : EIATTR_MAX_THREADS
	.align		4
.L_142:
        /*0030*/ 	.byte	0x04, 0x05
        /*0032*/ 	.short	(.L_144 - .L_143)
.L_143:
        /*0034*/ 	.word	0x00000180
        /*0038*/ 	.word	0x00000001
        /*003c*/ 	.word	0x00000001


	//----- nvinfo : EIATTR_CBANK_PARAM_SIZE
	.align		4
.L_144:
        /*0040*/ 	.byte	0x03, 0x19
        /*0042*/ 	.short	0x0a00


	//----- nvinfo : EIATTR_PARAM_CBANK
	.align		4
        /*0044*/ 	.byte	0x04, 0x0a
        /*0046*/ 	.short	(.L_146 - .L_145)
	.align		4
.L_145:
        /*0048*/ 	.word	index@(.nv.constant0._ZN7cutlass13device_kernelIN5flash11enable_sm90INS1_16FlashAttnFwdSm90INS1_25CollectiveMainloopFwdSm90ILi2EN4cute5tupleIJNS5_1CILi1EEES8_S8_EEENS6_IJNS7_ILi128EEESA_SA_EEELi128ENS_10bfloat16_tEfNS_4arch4Sm90ELb1ELb0ELb0ELb0ELb0ELb0ELb0ELb1ELb1ELb1ELb1ELb0EEENS1_21CollectiveEpilogueFwdISB_S9_SC_SE_Li256ELb0ELb1ELb1ELb0EEENS1_19SingleTileSchedulerILb0ELb1ELb1ELi128EEEEEEEEEvNT_6ParamsE)
        /*004c*/ 	.short	0x0380
        /*004e*/ 	.short	0x0a00


	//----- nvinfo : EIATTR_SW_WAR
	.align		4
.L_146:
        /*0050*/ 	.byte	0x04, 0x36
        /*0052*/ 	.short	(.L_148 - .L_147)
.L_147:
        /*0054*/ 	.word	0x00000008
.L_148:


//--------------------- .nv.info._ZN7cutlass13device_kernelIN5flash11enable_sm90INS1_16FlashAttnFwdSm90INS1_25CollectiveMainloopFwdSm90ILi2EN4cute5tupleIJNS5_1CILi1EEES8_S8_EEENS6_IJNS7_ILi128EEESA_SA_EEELi128ENS_10bfloat16_tEfNS_4arch4Sm90ELb1ELb0ELb0ELb1ELb0ELb0ELb0ELb1ELb1ELb1ELb1ELb0EEENS1_21CollectiveEpilogueFwdISB_S9_SC_SE_Li256ELb1ELb1ELb1ELb0EEENS1_36VarlenDynamicPersistentTileSchedulerILi128ELi128ELi256ELi128ELb1ELb1ELb1ELb1ELb1ELb1EEEEEEEEEvNT_6ParamsE --------------------------
	.section	.nv.info._ZN7cutlass13device_kernelIN5flash11enable_sm90INS1_16FlashAttnFwdSm90INS1_25CollectiveMainloopFwdSm90ILi2EN4cute5tupleIJNS5_1CILi1EEES8_S8_EEENS6_IJNS7_ILi128EEESA_SA_EEELi128ENS_10bfloat16_tEfNS_4arch4Sm90ELb1ELb0ELb0ELb1ELb0ELb0ELb0ELb1ELb1ELb1ELb1ELb0EEENS1_21CollectiveEpilogueFwdISB_S9_SC_SE_Li256ELb1ELb1ELb1ELb0EEENS1_36VarlenDynamicPersistentTileSchedulerILi128ELi128ELi256ELi128ELb1ELb1ELb1ELb1ELb1ELb1EEEEEEEEEvNT_6ParamsE,"",@"SHT_CUDA_INFO"
	.sectionflags	@""
	.align	4


	//----- nvinfo : EIATTR_CUDA_API_VERSION
	.align		4
        /*0000*/ 	.byte	0x04, 0x37
        /*0002*/ 	.short	(.L_150 - .L_149)
.L_149:
        /*0004*/ 	.word	0x00000082


	//----- nvinfo : EIATTR_KPARAM_INFO
	.align		4
.L_150:
        /*0008*/ 	.byte	0x04, 0x17
        /*000a*/ 	.short	(.L_152 - .L_151)
.L_151:
        /*000c*/ 	.word	0x00000000
        /*0010*/ 	.short	0x0000
        /*0012*/ 	.short	0x0000
        /*0014*/ 	.byte	0x00, 0xf0, 0x01, 0x2a


	//----- nvinfo : EIATTR_SPARSE_MMA_MASK
	.align		4
.L_152:
        /*0018*/ 	.byte	0x03, 0x50
        /*001a*/ 	.short	0x0000


	//----- nvinfo : EIATTR_MAXREG_COUNT
	.align		4
        /*001c*/ 	.byte	0x03, 0x1b
        /*001e*/ 	.short	0x00a8


	//----- nvinfo : EIATTR_MERCURY_ISA_VERSION
	.align		4
        /*0020*/ 	.byte	0x03, 0x5f
        /*0022*/ 	.short	0x0101


	//----- nvinfo : EIATTR_VRC_CTA_INIT_COUNT
	.align		4
        /*0024*/ 	.byte	0x02, 0x4a
	.zero		1
	.zero		1


	//----- nvinfo : EIATTR_EXIT_INSTR_OFFSETS
	.align		4
        /*0028*/ 	.byte	0x04, 0x1c
        /*002a*/ 	.short	(.L_154 - .L_153)


	//   ....[0]....
.L_153:
        /*002c*/ 	.word	0x00000010


	//----- nvinfo : EIATTR_MAX_THREADS
	.align		4
.L_154:
        /*0030*/ 	.byte	0x04, 0x05
        /*0032*/ 	.short	(.L_156 - .L_155)
.L_155:
        /*0034*/ 	.word	0x00000180
        /*0038*/ 	.word	0x00000001
        /*003c*/ 	.word	0x00000001


	//----- nvinfo : EIATTR_CBANK_PARAM_SIZE
	.align		4
.L_156:
        /*0040*/ 	.byte	0x03, 0x19
        /*0042*/ 	.short	0x0a80


	//----- nvinfo : EIATTR_PARAM_CBANK
	.align		4
        /*0044*/ 	.byte	0x04, 0x0a
        /*0046*/ 	.short	(.L_158 - .L_157)
	.align		4
.L_157:
        /*0048*/ 	.word	index@(.nv.constant0._ZN7cutlass13device_kernelIN5flash11enable_sm90INS1_16FlashAttnFwdSm90INS1_25CollectiveMainloopFwdSm90ILi2EN4cute5tupleIJNS5_1CILi1EEES8_S8_EEENS6_IJNS7_ILi128EEESA_SA_EEELi128ENS_10bfloat16_tEfNS_4arch4Sm90ELb1ELb0ELb0ELb1ELb0ELb0ELb0ELb1ELb1ELb1ELb1ELb0EEENS1_21CollectiveEpilogueFwdISB_S9_SC_SE_Li256ELb1ELb1ELb1ELb0EEENS1_36VarlenDynamicPersistentTileSchedulerILi128ELi128ELi256ELi128ELb1ELb1ELb1ELb1ELb1ELb1EEEEEEEEEvNT_6ParamsE)
        /*004c*/ 	.short	0x0380
        /*004e*/ 	.short	0x0a80


	//----- nvinfo : EIATTR_SW_WAR
	.align		4
.L_158:
        /*0050*/ 	.byte	0x04, 0x36
        /*0052*/ 	.short	(.L_160 - .L_159)
.L_159:
        /*0054*/ 	.word	0x00000008
.L_160:


//--------------------- .nv.info._ZN7cutlass13device_kernelIN5flash11enable_sm90INS1_16FlashAttnFwdSm90INS1_25CollectiveMainloopFwdSm90ILi2EN4cute5tupleIJNS5_1CILi1EEES8_S8_EEENS6_IJNS7_ILi128EEESA_SA_EEELi128ENS_10bfloat16_tEfNS_4arch4Sm90ELb1ELb0ELb0ELb1ELb0ELb1ELb0ELb1ELb1ELb1ELb1ELb0EEENS1_21CollectiveEpilogueFwdISB_S9_SC_SE_Li256ELb1ELb1ELb1ELb0EEENS1_36VarlenDynamicPersistentTileSchedulerILi128ELi128ELi256ELi128ELb1ELb1ELb1ELb1ELb1ELb1EEEEEEEEEvNT_6ParamsE --------------------------
	.section	.nv.info._ZN7cutlass13device_kernelIN5flash11enable_sm90INS1_16FlashAttnFwdSm90INS1_25CollectiveMainloopFwdSm90ILi2EN4cute5tupleIJNS5_1CILi1EEES8_S8_EEENS6_IJNS7_ILi128EEESA_SA_EEELi128ENS_10bfloat16_tEfNS_4arch4Sm90ELb1ELb0ELb0ELb1ELb0ELb1ELb0ELb1ELb1ELb1ELb1ELb0EEENS1_21CollectiveEpilogueFwdISB_S9_SC_SE_Li256ELb1ELb1ELb1ELb0EEENS1_36VarlenDynamicPersistentTileSchedulerILi128ELi128ELi256ELi128ELb1ELb1ELb1ELb1ELb1ELb1EEEEEEEEEvNT_6ParamsE,"",@"SHT_CUDA_INFO"
	.sectionflags	@""
	.align	4


	//----- nvinfo : EIATTR_CUDA_API_VERSION
	.align		4
        /*0000*/ 	.byte	0x04, 0x37
        /*0002*/ 	.short	(.L_162 - .L_161)
.L_161:
        /*0004*/ 	.word	0x00000082


	//----- nvinfo : EIATTR_KPARAM_INFO
	.align		4
.L_162:
        /*0008*/ 	.byte	0x04, 0x17
        /*000a*/ 	.short	(.L_164 - .L_163)
.L_163:
        /*000c*/ 	.word	0x00000000
        /*0010*/ 	.short	0x0000
        /*0012*/ 	.short	0x0000
        /*0014*/ 	.byte	0x00, 0xf0, 0x01, 0x2a


	//----- nvinfo : EIATTR_SPARSE_MMA_MASK
	.align		4
.L_164:
        /*0018*/ 	.byte	0x03, 0x50
        /*001a*/ 	.short	0x0000


	//----- nvinfo : EIATTR_MAXREG_COUNT
	.align		4
        /*001c*/ 	.byte	0x03, 0x1b
        /*001e*/ 	.short	0x00a8


	//----- nvinfo : EIATTR_MERCURY_ISA_VERSION
	.align		4
        /*0020*/ 	.byte	0x03, 0x5f
        /*0022*/ 	.short	0x0101


	//----- nvinfo : EIATTR_VRC_CTA_INIT_COUNT
	.align		4
        /*0024*/ 	.byte	0x02, 0x4a
	.zero		1
	.zero		1


	//----- nvinfo : EIATTR_EXIT_INSTR_OFFSETS
	.align		4
        /*0028*/ 	.byte	0x04, 0x1c
        /*002a*/ 	.short	(.L_166 - .L_165)


	//   ....[0]....
.L_165:
        /*002c*/ 	.word	0x00000010


	//----- nvinfo : EIATTR_MAX_THREADS
	.align		4
.L_166:
        /*0030*/ 	.byte	0x04, 0x05
        /*0032*/ 	.short	(.L_168 - .L_167)
.L_167:
        /*0034*/ 	.word	0x00000180
        /*0038*/ 	.word	0x00000001
        /*003c*/ 	.word	0x00000001


	//----- nvinfo : EIATTR_CBANK_PARAM_SIZE
	.align		4
.L_168:
        /*0040*/ 	.byte	0x03, 0x19
        /*0042*/ 	.short	0x0a80


	//----- nvinfo : EIATTR_PARAM_CBANK
	.align		4
        /*0044*/ 	.byte	0x04, 0x0a
        /*0046*/ 	.short	(.L_170 - .L_169)
	.align		4
.L_169:
        /*0048*/ 	.word	index@(.nv.constant0._ZN7cutlass13device_kernelIN5flash11enable_sm90INS1_16FlashAttnFwdSm90INS1_25CollectiveMainloopFwdSm90ILi2EN4cute5tupleIJNS5_1CILi1EEES8_S8_EEENS6_IJNS7_ILi128EEESA_SA_EEELi128ENS_10bfloat16_tEfNS_4arch4Sm90ELb1ELb0ELb0ELb1ELb0ELb1ELb0ELb1ELb1ELb1ELb1ELb0EEENS1_21CollectiveEpilogueFwdISB_S9_SC_SE_Li256ELb1ELb1ELb1ELb0EEENS1_36VarlenDynamicPersistentTileSchedulerILi128ELi128ELi256ELi128ELb1ELb1ELb1ELb1ELb1ELb1EEEEEEEEEvNT_6ParamsE)
        /*004c*/ 	.short	0x0380
        /*004e*/ 	.short	0x0a80


	//----- nvinfo : EIATTR_SW_WAR
	.align		4
.L_170:
        /*0050*/ 	.byte	0x04, 0x36
        /*0052*/ 	.short	(.L_172 - .L_171)
.L_171:
        /*0054*/ 	.word	0x00000008
.L_172:


//--------------------- .nv.callgraph             --------------------------
	.section	.nv.callgraph,"",@"SHT_CUDA_CALLGRAPH"
	.align	4
	.sectionentsize	8
	.align		4
        /*0000*/ 	.word	0x00000000
	.align		4
        /*0004*/ 	.word	0xffffffff
	.align		4
        /*0008*/ 	.word	0x00000000
	.align		4
        /*000c*/ 	.word	0xfffffffe
	.align		4
        /*0010*/ 	.word	0x00000000
	.align		4
        /*0014*/ 	.word	0xfffffffd
	.align		4
        /*0018*/ 	.word	0x00000000
	.align		4
        /*001c*/ 	.word	0xfffffffc


//--------------------- .nv.constant4             --------------------------
	.section	.nv.constant4,"a",@progbits
	.align	8
	.align		8
.nv.constant4:
        /*0000*/ 	.dword	_ZN72_INTERNAL_314d165b_36_flash_fwd_hdim128_bf16_split_sm90_cu_f3e6f9ee_30434cuda3std3__45__cpo5beginE
	.align		8
        /*0008*/ 	.dword	_ZN72_INTERNAL_314d165b_36_flash_fwd_hdim128_bf16_split_sm90_cu_f3e6f9ee_30434cuda3std3__45__cpo3endE
	.align		8
        /*0010*/ 	.dword	_ZN72_INTERNAL_314d165b_36_flash_fwd_hdim128_bf16_split_sm90_cu_f3e6f9ee_30434cuda3std3__45__cpo6cbeginE
	.align		8
        /*0018*/ 	.dword	_ZN72_INTERNAL_314d165b_36_flash_fwd_hdim128_bf16_split_sm90_cu_f3e6f9ee_30434cuda3std3__45__cpo4cendE
	.align		8
        /*0020*/ 	.dword	_ZN72_INTERNAL_314d165b_36_flash_fwd_hdim128_bf16_split_sm90_cu_f3e6f9ee_30434cuda3std3__474_GLOBAL__N__314d165b_36_flash_fwd_hdim128_bf16_split_sm90_cu_f3e6f9ee_30436ignoreE
	.align		8
        /*0028*/ 	.dword	_ZN72_INTERNAL_314d165b_36_flash_fwd_hdim128_bf16_split_sm90_cu_f3e6f9ee_30434cuda3std3__419piecewise_constructE
	.align		8
        /*0030*/ 	.dword	_ZN72_INTERNAL_314d165b_36_flash_fwd_hdim128_bf16_split_sm90_cu_f3e6f9ee_30434cuda3std3__48in_placeE
	.align		8
        /*0038*/ 	.dword	_ZN72_INTERNAL_314d165b_36_flash_fwd_hdim128_bf16_split_sm90_cu_f3e6f9ee_30434cuda3std6ranges3__45__cpo4swapE
	.align		8
        /*0040*/ 	.dword	_ZN72_INTERNAL_314d165b_36_flash_fwd_hdim128_bf16_split_sm90_cu_f3e6f9ee_30434cuda3std6ranges3__45__cpo9iter_moveE
	.align		8
        /*0048*/ 	.dword	_ZN72_INTERNAL_314d165b_36_flash_fwd_hdim128_bf16_split_sm90_cu_f3e6f9ee_30434cute7productE
	.align		8
        /*0050*/ 	.dword	_ZN72_INTERNAL_314d165b_36_flash_fwd_hdim128_bf16_split_sm90_cu_f3e6f9ee_30434cute1_E


//--------------------- .text._ZN7cutlass13device_kernelIN5flash11enable_sm90INS1_16FlashAttnFwdSm90INS1_25CollectiveMainloopFwdSm90ILi2EN4cute5tupleIJNS5_1CILi1EEES8_S8_EEENS6_IJNS7_ILi128EEENS7_ILi176EEESA_EEELi128ENS_10bfloat16_tEfNS_4arch4Sm90ELb0ELb0ELb0ELb0ELb0ELb0ELb0ELb1ELb1ELb1ELb1ELb0EEENS1_21CollectiveEpilogueFwdINS6_IJSA_SA_SB_EEES9_SD_SF_Li256ELb0ELb1ELb1ELb0EEENS1_19SingleTileSchedulerILb0ELb1ELb1ELi128EEEEEEEEEvNT_6ParamsE --------------------------
	.section	.text._ZN7cutlass13device_kernelIN5flash11enable_sm90INS1_16FlashAttnFwdSm90INS1_25CollectiveMainloopFwdSm90ILi2EN4cute5tupleIJNS5_1CILi1EEES8_S8_EEENS6_IJNS7_ILi128EEENS7_ILi176EEESA_EEELi128ENS_10bfloat16_tEfNS_4arch4Sm90ELb0ELb0ELb0ELb0ELb0ELb0ELb0ELb1ELb1ELb1ELb1ELb0EEENS1_21CollectiveEpilogueFwdINS6_IJSA_SA_SB_EEES9_SD_SF_Li256ELb0ELb1ELb1ELb0EEENS1_19SingleTileSchedulerILb0ELb1ELb1ELi128EEEEEEEEEvNT_6ParamsE,"ax",@progbits
	.align	128
.text._ZN7cutlass13device_kernelIN5flash11enable_sm90INS1_16FlashAttnFwdSm90INS1_25CollectiveMainloopFwdSm90ILi2EN4cute5tupleIJNS5_1CILi1EEES8_S8_EEENS6_IJNS7_ILi128EEENS7_ILi176EEESA_EEELi128ENS_10bfloat16_tEfNS_4arch4Sm90ELb0ELb0ELb0ELb0ELb0ELb0ELb0ELb1ELb1ELb1ELb1ELb0EEENS1_21CollectiveEpilogueFwdINS6_IJSA_SA_SB_EEES9_SD_SF_Li256ELb0ELb1ELb1ELb0EEENS1_19SingleTileSchedulerILb0ELb1ELb1ELi128EEEEEEEEEvNT_6ParamsE:
        .type           _ZN7cutlass13device_kernelIN5flash11enable_sm90INS1_16FlashAttnFwdSm90INS1_25CollectiveMainloopFwdSm90ILi2EN4cute5tupleIJNS5_1CILi1EEES8_S8_EEENS6_IJNS7_ILi128EEENS7_ILi176EEESA_EEELi128ENS_10bfloat16_tEfNS_4arch4Sm90ELb0ELb0ELb0ELb0ELb0ELb0ELb0ELb1ELb1ELb1ELb1ELb0EEENS1_21CollectiveEpilogueFwdINS6_IJSA_SA_SB_EEES9_SD_SF_Li256ELb0ELb1ELb1ELb0EEENS1_19SingleTileSchedulerILb0ELb1ELb1ELi128EEEEEEEEEvNT_6ParamsE,@function
        .size           _ZN7cutlass13device_kernelIN5flash11enable_sm90INS1_16FlashAttnFwdSm90INS1_25CollectiveMainloopFwdSm90ILi2EN4cute5tupleIJNS5_1CILi1EEES8_S8_EEENS6_IJNS7_ILi128EEENS7_ILi176EEESA_EEELi128ENS_10bfloat16_tEfNS_4arch4Sm90ELb0ELb0ELb0ELb0ELb0ELb0ELb0ELb1ELb1ELb1ELb1ELb0EEENS1_21CollectiveEpilogueFwdINS6_IJSA_SA_SB_EEES9_SD_SF_Li256ELb0ELb1ELb1ELb0EEENS1_19SingleTileSchedulerILb0ELb1ELb1ELi128EEEEEEEEEvNT_6ParamsE,(.L_x_9 - _ZN7cutlass13device_kernelIN5flash11enable_sm90INS1_16FlashAttnFwdSm90INS1_25CollectiveMainloopFwdSm90ILi2EN4cute5tupleIJNS5_1CILi1EEES8_S8_EEENS6_IJNS7_ILi128EEENS7_ILi176EEESA_EEELi128ENS_10bfloat16_tEfNS_4arch4Sm90ELb0ELb0ELb0ELb0ELb0ELb0ELb0ELb1ELb1ELb1ELb1ELb0EEENS1_21CollectiveEpilogueFwdINS6_IJSA_SA_SB_EEES9_SD_SF_Li256ELb0ELb1ELb1ELb0EEENS1_19SingleTileSchedulerILb0ELb1ELb1ELi128EEEEEEEEEvNT_6ParamsE)
        .other          _ZN7cutlass13device_kernelIN5flash11enable_sm90INS1_16FlashAttnFwdSm90INS1_25CollectiveMainloopFwdSm90ILi2EN4cute5tupleIJNS5_1CILi1EEES8_S8_EEENS6_IJNS7_ILi128EEENS7_ILi176EEESA_EEELi128ENS_10bfloat16_tEfNS_4arch4Sm90ELb0ELb0ELb0ELb0ELb0ELb0ELb0ELb1ELb1ELb1ELb1ELb0EEENS1_21CollectiveEpilogueFwdINS6_IJSA_SA_SB_EEES9_SD_SF_Li256ELb0ELb1ELb1ELb0EEENS1_19SingleTileSchedulerILb0ELb1ELb1ELi128EEEEEEEEEvNT_6ParamsE,@"STO_CUDA_ENTRY STV_DEFAULT"
_ZN7cutlass13device_kernelIN5flash11enable_sm90INS1_16FlashAttnFwdSm90INS1_25CollectiveMainloopFwdSm90ILi2EN4cute5tupleIJNS5_1CILi1EEES8_S8_EEENS6_IJNS7_ILi128EEENS7_ILi176EEESA_EEELi128ENS_10bfloat16_tEfNS_4arch4Sm90ELb0ELb0ELb0ELb0ELb0ELb0ELb0ELb1ELb1ELb1ELb1ELb0EEENS1_21CollectiveEpilogueFwdINS6_IJSA_SA_SB_EEES9_SD_SF_Li256ELb0ELb1ELb1ELb0EEENS1_19SingleTileSchedulerILb0ELb1ELb1ELi128EEEEEEEEEvNT_6ParamsE:
[----:B------:R-:W-:Y:S01]  /*0000*/  LDC R1, c[0x0][0x37c] ;  /* 0x0000df00ff017b82 */ /* 0x000fe20000000800 */
[----:B------:R-:W-:Y:S05]  /*0010*/  EXIT ;  /* 0x000000000000794d */ /* 0x000fea0003800000 */
.L_x_0:
[----:B------:R-:W-:-:S00]  /*0020*/  BRA `(.L_x_0) ;  /* 0xfffffffc00fc7947 */ /* 0x000fc0000383ffff */
[----:B------:R-:W-:-:S00]  /*0030*/  NOP ;  /* 0x0000000000007918 */ /* 0x000fc00000000000 */
        /* <DEDUP_REMOVED lines=12> */
.L_x_9:


//--------------------- .text._ZN7cutlass13device_kernelIN5flash11enable_sm90INS1_16FlashAttnFwdSm90INS1_25CollectiveMainloopFwdSm90ILi2EN4cute5tupleIJNS5_1CILi1EEES8_S8_EEENS6_IJNS7_ILi128EEENS7_ILi176EEESA_EEELi128ENS_10bfloat16_tEfNS_4arch4Sm90ELb0ELb0ELb0ELb1ELb0ELb0ELb0ELb1ELb1ELb1ELb1ELb0EEENS1_21CollectiveEpilogueFwdINS6_IJSA_SA_SB_EEES9_SD_SF_Li256ELb1ELb1ELb1ELb0EEENS1_36VarlenDynamicPersistentTileSchedulerILi128ELi176ELi256ELi128ELb1ELb1ELb1ELb0ELb1ELb1EEEEEEEEEvNT_6ParamsE --------------------------
	.section	.text._ZN7cutlass13device_kernelIN5flash11enable_sm90INS1_16FlashAttnFwdSm90INS1_25CollectiveMainloopFwdSm90ILi2EN4cute5tupleIJNS5_1CILi1EEES8_S8_EEENS6_IJNS7_ILi128EEENS7_ILi176EEESA_EEELi128ENS_10bfloat16_tEfNS_4arch4Sm90ELb0ELb0ELb0ELb1ELb0ELb0ELb0ELb1ELb1ELb1ELb1ELb0EEENS1_21CollectiveEpilogueFwdINS6_IJSA_SA_SB_EEES9_SD_SF_Li256ELb1ELb1ELb1ELb0EEENS1_36VarlenDynamicPersistentTileSchedulerILi128ELi176ELi256ELi128ELb1ELb1ELb1ELb0ELb1ELb1EEEEEEEEEvNT_6ParamsE,"ax",@progbits
	.align	128
.text._ZN7cutlass13device_kernelIN5flash11enable_sm90INS1_16FlashAttnFwdSm90INS1_25CollectiveMainloopFwdSm90ILi2EN4cute5tupleIJNS5_1CILi1EEES8_S8_EEENS6_IJNS7_ILi128EEENS7_ILi176EEESA_EEELi128ENS_10bfloat16_tEfNS_4arch4Sm90ELb0ELb0ELb0ELb1ELb0ELb0ELb0ELb1ELb1ELb1ELb1ELb0EEENS1_21CollectiveEpilogueFwdINS6_IJSA_SA_SB_EEES9_SD_SF_Li256ELb1ELb1ELb1ELb0EEENS1_36VarlenDynamicPersistentTileSchedulerILi128ELi176ELi256ELi128ELb1ELb1ELb1ELb0ELb1ELb1EEEEEEEEEvNT_6ParamsE:
        .type           _ZN7cutlass13device_kernelIN5flash11enable_sm90INS1_16FlashAttnFwdSm90INS1_25CollectiveMainloopFwdSm90ILi2EN4cute5tupleIJNS5_1CILi1EEES8_S8_EEENS6_IJNS7_ILi128EEENS7_ILi176EEESA_EEELi128ENS_10bfloat16_tEfNS_4arch4Sm90ELb0ELb0ELb0ELb1ELb0ELb0ELb0ELb1ELb1ELb1ELb1ELb0EEENS1_21CollectiveEpilogueFwdINS6_IJSA_SA_SB_EEES9_SD_SF_Li256ELb1ELb1ELb1ELb0EEENS1_36VarlenDynamicPersistentTileSchedulerILi128ELi176ELi256ELi128ELb1ELb1ELb1ELb0ELb1ELb1EEEEEEEEEvNT_6ParamsE,@function
        .size           _ZN7cutlass13device_kernelIN5flash11enable_sm90INS1_16FlashAttnFwdSm90INS1_25CollectiveMainloopFwdSm90ILi2EN4cute5tupleIJNS5_1CILi1EEES8_S8_EEENS6_IJNS7_ILi128EEENS7_ILi176EEESA_EEELi128ENS_10bfloat16_tEfNS_4arch4Sm90ELb0ELb0ELb0ELb1ELb0ELb0ELb0ELb1ELb1ELb1ELb1ELb0EEENS1_21CollectiveEpilogueFwdINS6_IJSA_SA_SB_EEES9_SD_SF_Li256ELb1ELb1ELb1ELb0EEENS1_36VarlenDynamicPersistentTileSchedulerILi128ELi176ELi256ELi128ELb1ELb1ELb1ELb0ELb1ELb1EEEEEEEEEvNT_6ParamsE,(.L_x_10 - _ZN7cutlass13device_kernelIN5flash11enable_sm90INS1_16FlashAttnFwdSm90INS1_25CollectiveMainloopFwdSm90ILi2EN4cute5tupleIJNS5_1CILi1EEES8_S8_EEENS6_IJNS7_ILi128EEENS7_ILi176EEESA_EEELi128ENS_10bfloat16_tEfNS_4arch4Sm90ELb0ELb0ELb0ELb1ELb0ELb0ELb0ELb1ELb1ELb1ELb1ELb0EEENS1_21CollectiveEpilogueFwdINS6_IJSA_SA_SB_EEES9_SD_SF_Li256ELb1ELb1ELb1ELb0EEENS1_36VarlenDynamicPersistentTileSchedulerILi128ELi176ELi256ELi128ELb1ELb1ELb1ELb0ELb1ELb1EEEEEEEEEvNT_6ParamsE)
        .other          _ZN7cutlass13device_kernelIN5flash11enable_sm90INS1_16FlashAttnFwdSm90INS1_25CollectiveMainloopFwdSm90ILi2EN4cute5tupleIJNS5_1CILi1EEES8_S8_EEENS6_IJNS7_ILi128EEENS7_ILi176EEESA_EEELi128ENS_10bfloat16_tEfNS_4arch4Sm90ELb0ELb0ELb0ELb1ELb0ELb0ELb0ELb1ELb1ELb1ELb1ELb0EEENS1_21CollectiveEpilogueFwdINS6_IJSA_SA_SB_EEES9_SD_SF_Li256ELb1ELb1ELb1ELb0EEENS1_36VarlenDynamicPersistentTileSchedulerILi128ELi176ELi256ELi128ELb1ELb1ELb1ELb0ELb1ELb1EEEEEEEEEvNT_6ParamsE,@"STO_CUDA_ENTRY STV_DEFAULT"
_ZN7cutlass13device_kernelIN5flash11enable_sm90INS1_16FlashAttnFwdSm90INS1_25CollectiveMainloopFwdSm90ILi2EN4cute5tupleIJNS5_1CILi1EEES8_S8_EEENS6_IJNS7_ILi128EEENS7_ILi176EEESA_EEELi128ENS_10bfloat16_tEfNS_4arch4Sm90ELb0ELb0ELb0ELb1ELb0ELb0ELb0ELb1ELb1ELb1ELb1ELb0EEENS1_21CollectiveEpilogueFwdINS6_IJSA_SA_SB_EEES9_SD_SF_Li256ELb1ELb1ELb1ELb0EEENS1_36VarlenDynamicPersistentTileSchedulerILi128ELi176ELi256ELi128ELb1ELb1ELb1ELb0ELb1ELb1EEEEEEEEEvNT_6ParamsE:
[----:B------:R-:W-:Y:S01]  /*0000*/  LDC R1, c[0x0][0x37c] ;  /* 0x0000df00ff017b82 */ /* 0x000fe20000000800 */
[----:B------:R-:W-:Y:S05]  /*0010*/  EXIT ;  /* 0x000000000000794d */ /* 0x000fea0003800000 */
.L_x_1:
        /* <DEDUP_REMOVED lines=14> */
.L_x_10:


//--------------------- .text._ZN7cutlass13device_kernelIN5flash11enable_sm90INS1_16FlashAttnFwdSm90INS1_25CollectiveMainloopFwdSm90ILi2EN4cute5tupleIJNS5_1CILi1EEES8_S8_EEENS6_IJNS7_ILi128EEENS7_ILi176EEESA_EEELi128ENS_10bfloat16_tEfNS_4arch4Sm90ELb0ELb0ELb0ELb1ELb0ELb1ELb0ELb1ELb1ELb1ELb1ELb0EEENS1_21CollectiveEpilogueFwdINS6_IJSA_SA_SB_EEES9_SD_SF_Li256ELb1ELb1ELb1ELb0EEENS1_36VarlenDynamicPersistentTileSchedulerILi128ELi176ELi256ELi128ELb1ELb1ELb1ELb0ELb1ELb1EEEEEEEEEvNT_6ParamsE --------------------------
	.section	.text._ZN7cutlass13device_kernelIN5flash11enable_sm90INS1_16FlashAttnFwdSm90INS1_25CollectiveMainloopFwdSm90ILi2EN4cute5tupleIJNS5_1CILi1EEES8_S8_EEENS6_IJNS7_ILi128EEENS7_ILi176EEESA_EEELi128ENS_10bfloat16_tEfNS_4arch4Sm90ELb0ELb0ELb0ELb1ELb0ELb1ELb0ELb1ELb1ELb1ELb1ELb0EEENS1_21CollectiveEpilogueFwdINS6_IJSA_SA_SB_EEES9_SD_SF_Li256ELb1ELb1ELb1ELb0EEENS1_36VarlenDynamicPersistentTileSchedulerILi128ELi176ELi256ELi128ELb1ELb1ELb1ELb0ELb1ELb1EEEEEEEEEvNT_6ParamsE,"ax",@progbits
	.align	128
.text._ZN7cutlass13device_kernelIN5flash11enable_sm90INS1_16FlashAttnFwdSm90INS1_25CollectiveMainloopFwdSm90ILi2EN4cute5tupleIJNS5_1CILi1EEES8_S8_EEENS6_IJNS7_ILi128EEENS7_ILi176EEESA_EEELi128ENS_10bfloat16_tEfNS_4arch4Sm90ELb0ELb0ELb0ELb1ELb0ELb1ELb0ELb1ELb1ELb1ELb1ELb0EEENS1_21CollectiveEpilogueFwdINS6_IJSA_SA_SB_EEES9_SD_SF_Li256ELb1ELb1ELb1ELb0EEENS1_36VarlenDynamicPersistentTileSchedulerILi128ELi176ELi256ELi128ELb1ELb1ELb1ELb0ELb1ELb1EEEEEEEEEvNT_6ParamsE:
        .type           _ZN7cutlass13device_kernelIN5flash11enable_sm90INS1_16FlashAttnFwdSm90INS1_25CollectiveMainloopFwdSm90ILi2EN4cute5tupleIJNS5_1CILi1EEES8_S8_EEENS6_IJNS7_ILi128EEENS7_ILi176EEESA_EEELi128ENS_10bfloat16_tEfNS_4arch4Sm90ELb0ELb0ELb0ELb1ELb0ELb1ELb0ELb1ELb1ELb1ELb1ELb0EEENS1_21CollectiveEpilogueFwdINS6_IJSA_SA_SB_EEES9_SD_SF_Li256ELb1ELb1ELb1ELb0EEENS1_36VarlenDynamicPersistentTileSchedulerILi128ELi176ELi256ELi128ELb1ELb1ELb1ELb0ELb1ELb1EEEEEEEEEvNT_6ParamsE,@function
        .size           _ZN7cutlass13device_kernelIN5flash11enable_sm90INS1_16FlashAttnFwdSm90INS1_25CollectiveMainloopFwdSm90ILi2EN4cute5tupleIJNS5_1CILi1EEES8_S8_EEENS6_IJNS7_ILi128EEENS7_ILi176EEESA_EEELi128ENS_10bfloat16_tEfNS_4arch4Sm90ELb0ELb0ELb0ELb1ELb0ELb1ELb0ELb1ELb1ELb1ELb1ELb0EEENS1_21CollectiveEpilogueFwdINS6_IJSA_SA_SB_EEES9_SD_SF_Li256ELb1ELb1ELb1ELb0EEENS1_36VarlenDynamicPersistentTileSchedulerILi128ELi176ELi256ELi128ELb1ELb1ELb1ELb0ELb1ELb1EEEEEEEEEvNT_6ParamsE,(.L_x_11 - _ZN7cutlass13device_kernelIN5flash11enable_sm90INS1_16FlashAttnFwdSm90INS1_25CollectiveMainloopFwdSm90ILi2EN4cute5tupleIJNS5_1CILi1EEES8_S8_EEENS6_IJNS7_ILi128EEENS7_ILi176EEESA_EEELi128ENS_10bfloat16_tEfNS_4arch4Sm90ELb0ELb0ELb0ELb1ELb0ELb1ELb0ELb1ELb1ELb1ELb1ELb0EEENS1_21CollectiveEpilogueFwdINS6_IJSA_SA_SB_EEES9_SD_SF_Li256ELb1ELb1ELb1ELb0EEENS1_36VarlenDynamicPersistentTileSchedulerILi128ELi176ELi256ELi128ELb1ELb1ELb1ELb0ELb1ELb1EEEEEEEEEvNT_6ParamsE)
        .other          _ZN7cutlass13device_kernelIN5flash11enable_sm90INS1_16FlashAttnFwdSm90INS1_25CollectiveMainloopFwdSm90ILi2EN4cute5tupleIJNS5_1CILi1EEES8_S8_EEENS6_IJNS7_ILi128EEENS7_ILi176EEESA_EEELi128ENS_10bfloat16_tEfNS_4arch4Sm90ELb0ELb0ELb0ELb1ELb0ELb1ELb0ELb1ELb1ELb1ELb1ELb0EEENS1_21CollectiveEpilogueFwdINS6_IJSA_SA_SB_EEES9_SD_SF_Li256ELb1ELb1ELb1ELb0EEENS1_36VarlenDynamicPersistentTileSchedulerILi128ELi176ELi256ELi128ELb1ELb1ELb1ELb0ELb1ELb1EEEEEEEEEvNT_6ParamsE,@"STO_CUDA_ENTRY STV_DEFAULT"
_ZN7cutlass13device_kernelIN5flash11enable_sm90INS1_16FlashAttnFwdSm90INS1_25CollectiveMainloopFwdSm90ILi2EN4cute5tupleIJNS5_1CILi1EEES8_S8_EEENS6_IJNS7_ILi128EEENS7_ILi176EEESA_EEELi128ENS_10bfloat16_tEfNS_4arch4Sm90ELb0ELb0ELb0ELb1ELb0ELb1ELb0ELb1ELb1ELb1ELb1ELb0EEENS1_21CollectiveEpilogueFwdINS6_IJSA_SA_SB_EEES9_SD_SF_Li256ELb1ELb1ELb1ELb0EEENS1_36VarlenDynamicPersistentTileSchedulerILi128ELi176ELi256ELi128ELb1ELb1ELb1ELb0ELb1ELb1EEEEEEEEEvNT_6ParamsE:
[----:B------:R-:W-:Y:S01]  /*0000*/  LDC R1, c[0x0][0x37c] ;  /* 0x0000df00ff017b82 */ /* 0x000fe20000000800 */
[----:B------:R-:W-:Y:S05]  /*0010*/  EXIT ;  /* 0x000000000000794d */ /* 0x000fea0003800000 */
.L_x_2:
        /* <DEDUP_REMOVED lines=14> */
.L_x_11:


//--------------------- .text._ZN7cutlass13device_kernelIN5flash11enable_sm90INS1_16FlashAttnFwdSm90INS1_25CollectiveMainloopFwdSm90ILi2EN4cute5tupleIJNS5_1CILi1EEES8_S8_EEENS6_IJNS7_ILi128EEESA_SA_EEELi128ENS_10bfloat16_tEfNS_4arch4Sm90ELb0ELb1ELb0ELb0ELb0ELb0ELb0ELb1ELb1ELb1ELb1ELb0EEENS1_21CollectiveEpilogueFwdISB_S9_SC_SE_Li256ELb0ELb1ELb1ELb0EEENS1_19SingleTileSchedulerILb0ELb1ELb1ELi128EEEEEEEEEvNT_6ParamsE --------------------------
	.section	.text._ZN7cutlass13device_kernelIN5flash11enable_sm90INS1_16FlashAttnFwdSm90INS1_25CollectiveMainloopFwdSm90ILi2EN4cute5tupleIJNS5_1CILi1EEES8_S8_EEENS6_IJNS7_ILi128EEESA_SA_EEELi128ENS_10bfloat16_tEfNS_4arch4Sm90ELb0ELb1ELb0ELb0ELb0ELb0ELb0ELb1ELb1ELb1ELb1ELb0EEENS1_21CollectiveEpilogueFwdISB_S9_SC_SE_Li256ELb0ELb1ELb1ELb0EEENS1_19SingleTileSchedulerILb0ELb1ELb1ELi128EEEEEEEEEvNT_6ParamsE,"ax",@progbits
	.align	128
.text._ZN7cutlass13device_kernelIN5flash11enable_sm90INS1_16FlashAttnFwdSm90INS1_25CollectiveMainloopFwdSm90ILi2EN4cute5tupleIJNS5_1CILi1EEES8_S8_EEENS6_IJNS7_ILi128EEESA_SA_EEELi128ENS_10bfloat16_tEfNS_4arch4Sm90ELb0ELb1ELb0ELb0ELb0ELb0ELb0ELb1ELb1ELb1ELb1ELb0EEENS1_21CollectiveEpilogueFwdISB_S9_SC_SE_Li256ELb0ELb1ELb1ELb0EEENS1_19SingleTileSchedulerILb0ELb1ELb1ELi128EEEEEEEEEvNT_6ParamsE:
        .type           _ZN7cutlass13device_kernelIN5flash11enable_sm90INS1_16FlashAttnFwdSm90INS1_25CollectiveMainloopFwdSm90ILi2EN4cute5tupleIJNS5_1CILi1EEES8_S8_EEENS6_IJNS7_ILi128EEESA_SA_EEELi128ENS_10bfloat16_tEfNS_4arch4Sm90ELb0ELb1ELb0ELb0ELb0ELb0ELb0ELb1ELb1ELb1ELb1ELb0EEENS1_21CollectiveEpilogueFwdISB_S9_SC_SE_Li256ELb0ELb1ELb1ELb0EEENS1_19SingleTileSchedulerILb0ELb1ELb1ELi128EEEEEEEEEvNT_6ParamsE,@function
        .size           _ZN7cutlass13device_kernelIN5flash11enable_sm90INS1_16FlashAttnFwdSm90INS1_25CollectiveMainloopFwdSm90ILi2EN4cute5tupleIJNS5_1CILi1EEES8_S8_EEENS6_IJNS7_ILi128EEESA_SA_EEELi128ENS_10bfloat16_tEfNS_4arch4Sm90ELb0ELb1ELb0ELb0ELb0ELb0ELb0ELb1ELb1ELb1ELb1ELb0EEENS1_21CollectiveEpilogueFwdISB_S9_SC_SE_Li256ELb0ELb1ELb1ELb0EEENS1_19SingleTileSchedulerILb0ELb1ELb1ELi128EEEEEEEEEvNT_6ParamsE,(.L_x_12 - _ZN7cutlass13device_kernelIN5flash11enable_sm90INS1_16FlashAttnFwdSm90INS1_25CollectiveMainloopFwdSm90ILi2EN4cute5tupleIJNS5_1CILi1EEES8_S8_EEENS6_IJNS7_ILi128EEESA_SA_EEELi128ENS_10bfloat16_tEfNS_4arch4Sm90ELb0ELb1ELb0ELb0ELb0ELb0ELb0ELb1ELb1ELb1ELb1ELb0EEENS1_21CollectiveEpilogueFwdISB_S9_SC_SE_Li256ELb0ELb1ELb1ELb0EEENS1_19SingleTileSchedulerILb0ELb1ELb1ELi128EEEEEEEEEvNT_6ParamsE)
        .other          _ZN7cutlass13device_kernelIN5flash11enable_sm90INS1_16FlashAttnFwdSm90INS1_25CollectiveMainloopFwdSm90ILi2EN4cute5tupleIJNS5_1CILi1EEES8_S8_EEENS6_IJNS7_ILi128EEESA_SA_EEELi128ENS_10bfloat16_tEfNS_4arch4Sm90ELb0ELb1ELb0ELb0ELb0ELb0ELb0ELb1ELb1ELb1ELb1ELb0EEENS1_21CollectiveEpilogueFwdISB_S9_SC_SE_Li256ELb0ELb1ELb1ELb0EEENS1_19SingleTileSchedulerILb0ELb1ELb1ELi128EEEEEEEEEvNT_6ParamsE,@"STO_CUDA_ENTRY STV_DEFAULT"
_ZN7cutlass13device_kernelIN5flash11enable_sm90INS1_16FlashAttnFwdSm90INS1_25CollectiveMainloopFwdSm90ILi2EN4cute5tupleIJNS5_1CILi1EEES8_S8_EEENS6_IJNS7_ILi128EEESA_SA_EEELi128ENS_10bfloat16_tEfNS_4arch4Sm90ELb0ELb1ELb0ELb0ELb0ELb0ELb0ELb1ELb1ELb1ELb1ELb0EEENS1_21CollectiveEpilogueFwdISB_S9_SC_SE_Li256ELb0ELb1ELb1ELb0EEENS1_19SingleTileSchedulerILb0ELb1ELb1ELi128EEEEEEEEEvNT_6ParamsE:
[----:B------:R-:W-:Y:S01]  /*0000*/  LDC R1, c[0x0][0x37c] ;  /* 0x0000df00ff017b82 */ /* 0x000fe20000000800 */
[----:B------:R-:W-:Y:S05]  /*0010*/  EXIT ;  /* 0x000000000000794d */ /* 0x000fea0003800000 */
.L_x_3:
        /* <DEDUP_REMOVED lines=14> */
.L_x_12:


//--------------------- .text._ZN7cutlass13device_kernelIN5flash11enable_sm90INS1_16FlashAttnFwdSm90INS1_25CollectiveMainloopFwdSm90ILi2EN4cute5tupleIJNS5_1CILi1EEES8_S8_EEENS6_IJNS7_ILi128EEESA_SA_EEELi128ENS_10bfloat16_tEfNS_4arch4Sm90ELb0ELb1ELb0ELb1ELb0ELb0ELb0ELb1ELb1ELb1ELb1ELb0EEENS1_21CollectiveEpilogueFwdISB_S9_SC_SE_Li256ELb1ELb1ELb1ELb0EEENS1_36VarlenDynamicPersistentTileSchedulerILi128ELi128ELi256ELi128ELb1ELb1ELb1ELb1ELb0ELb1EEEEEEEEEvNT_6ParamsE --------------------------
	.section	.text._ZN7cutlass13device_kernelIN5flash11enable_sm90INS1_16FlashAttnFwdSm90INS1_25CollectiveMainloopFwdSm90ILi2EN4cute5tupleIJNS5_1CILi1EEES8_S8_EEENS6_IJNS7_ILi128EEESA_SA_EEELi128ENS_10bfloat16_tEfNS_4arch4Sm90ELb0ELb1ELb0ELb1ELb0ELb0ELb0ELb1ELb1ELb1ELb1ELb0EEENS1_21CollectiveEpilogueFwdISB_S9_SC_SE_Li256ELb1ELb1ELb1ELb0EEENS1_36VarlenDynamicPersistentTileSchedulerILi128ELi128ELi256ELi128ELb1ELb1ELb1ELb1ELb0ELb1EEEEEEEEEvNT_6ParamsE,"ax",@progbits
	.align	128
.text._ZN7cutlass13device_kernelIN5flash11enable_sm90INS1_16FlashAttnFwdSm90INS1_25CollectiveMainloopFwdSm90ILi2EN4cute5tupleIJNS5_1CILi1EEES8_S8_EEENS6_IJNS7_ILi128EEESA_SA_EEELi128ENS_10bfloat16_tEfNS_4arch4Sm90ELb0ELb1ELb0ELb1ELb0ELb0ELb0ELb1ELb1ELb1ELb1ELb0EEENS1_21CollectiveEpilogueFwdISB_S9_SC_SE_Li256ELb1ELb1ELb1ELb0EEENS1_36VarlenDynamicPersistentTileSchedulerILi128ELi128ELi256ELi128ELb1ELb1ELb1ELb1ELb0ELb1EEEEEEEEEvNT_6ParamsE:
        .type           _ZN7cutlass13device_kernelIN5flash11enable_sm90INS1_16FlashAttnFwdSm90INS1_25CollectiveMainloopFwdSm90ILi2EN4cute5tupleIJNS5_1CILi1EEES8_S8_EEENS6_IJNS7_ILi128EEESA_SA_EEELi128ENS_10bfloat16_tEfNS_4arch4Sm90ELb0ELb1ELb0ELb1ELb0ELb0ELb0ELb1ELb1ELb1ELb1ELb0EEENS1_21CollectiveEpilogueFwdISB_S9_SC_SE_Li256ELb1ELb1ELb1ELb0EEENS1_36VarlenDynamicPersistentTileSchedulerILi128ELi128ELi256ELi128ELb1ELb1ELb1ELb1ELb0ELb1EEEEEEEEEvNT_6ParamsE,@function
        .size           _ZN7cutlass13device_kernelIN5flash11enable_sm90INS1_16FlashAttnFwdSm90INS1_25CollectiveMainloopFwdSm90ILi2EN4cute5tupleIJNS5_1CILi1EEES8_S8_EEENS6_IJNS7_ILi128EEESA_SA_EEELi128ENS_10bfloat16_tEfNS_4arch4Sm90ELb0ELb1ELb0ELb1ELb0ELb0ELb0ELb1ELb1ELb1ELb1ELb0EEENS1_21CollectiveEpilogueFwdISB_S9_SC_SE_Li256ELb1ELb1ELb1ELb0EEENS1_36VarlenDynamicPersistentTileSchedulerILi128ELi128ELi256ELi128ELb1ELb1ELb1ELb1ELb0ELb1EEEEEEEEEvNT_6ParamsE,(.L_x_13 - _ZN7cutlass13device_kernelIN5flash11enable_sm90INS1_16FlashAttnFwdSm90INS1_25CollectiveMainloopFwdSm90ILi2EN4cute5tupleIJNS5_1CILi1EEES8_S8_EEENS6_IJNS7_ILi128EEESA_SA_EEELi128ENS_10bfloat16_tEfNS_4arch4Sm90ELb0ELb1ELb0ELb1ELb0ELb0ELb0ELb1ELb1ELb1ELb1ELb0EEENS1_21CollectiveEpilogueFwdISB_S9_SC_SE_Li256ELb1ELb1ELb1ELb0EEENS1_36VarlenDynamicPersistentTileSchedulerILi128ELi128ELi256ELi128ELb1ELb1ELb1ELb1ELb0ELb1EEEEEEEEEvNT_6ParamsE)
        .other          _ZN7cutlass13device_kernelIN5flash11enable_sm90INS1_16FlashAttnFwdSm90INS1_25CollectiveMainloopFwdSm90ILi2EN4cute5tupleIJNS5_1CILi1EEES8_S8_EEENS6_IJNS7_ILi128EEESA_SA_EEELi128ENS_10bfloat16_tEfNS_4arch4Sm90ELb0ELb1ELb0ELb1ELb0ELb0ELb0ELb1ELb1ELb1ELb1ELb0EEENS1_21CollectiveEpilogueFwdISB_S9_SC_SE_Li256ELb1ELb1ELb1ELb0EEENS1_36VarlenDynamicPersistentTileSchedulerILi128ELi128ELi256ELi128ELb1ELb1ELb1ELb1ELb0ELb1EEEEEEEEEvNT_6ParamsE,@"STO_CUDA_ENTRY STV_DEFAULT"
_ZN7cutlass13device_kernelIN5flash11enable_sm90INS1_16FlashAttnFwdSm90INS1_25CollectiveMainloopFwdSm90ILi2EN4cute5tupleIJNS5_1CILi1EEES8_S8_EEENS6_IJNS7_ILi128EEESA_SA_EEELi128ENS_10bfloat16_tEfNS_4arch4Sm90ELb0ELb1ELb0ELb1ELb0ELb0ELb0ELb1ELb1ELb1ELb1ELb0EEENS1_21CollectiveEpilogueFwdISB_S9_SC_SE_Li256ELb1ELb1ELb1ELb0EEENS1_36VarlenDynamicPersistentTileSchedulerILi128ELi128ELi256ELi128ELb1ELb1ELb1ELb1ELb0ELb1EEEEEEEEEvNT_6ParamsE:
[----:B------:R-:W-:Y:S01]  /*0000*/  LDC R1, c[0x0][0x37c] ;  /* 0x0000df00ff017b82 */ /* 0x000fe20000000800 */
[----:B------:R-:W-:Y:S05]  /*0010*/  EXIT ;  /* 0x000000000000794d */ /* 0x000fea0003800000 */
.L_x_4:
        /* <DEDUP_REMOVED lines=14> */
.L_x_13:


//--------------------- .text._ZN7cutlass13device_kernelIN5flash11enable_sm90INS1_16FlashAttnFwdSm90INS1_25CollectiveMainloopFwdSm90ILi2EN4cute5tupleIJNS5_1CILi1EEES8_S8_EEENS6_IJNS7_ILi128EEESA_SA_EEELi128ENS_10bfloat16_tEfNS_4arch4Sm90ELb0ELb1ELb0ELb1ELb0ELb1ELb0ELb1ELb1ELb1ELb1ELb0EEENS1_21CollectiveEpilogueFwdISB_S9_SC_SE_Li256ELb1ELb1ELb1ELb0EEENS1_36VarlenDynamicPersistentTileSchedulerILi128ELi128ELi256ELi128ELb1ELb1ELb1ELb1ELb0ELb1EEEEEEEEEvNT_6ParamsE --------------------------
	.section	.text._ZN7cutlass13device_kernelIN5flash11enable_sm90INS1_16FlashAttnFwdSm90INS1_25CollectiveMainloopFwdSm90ILi2EN4cute5tupleIJNS5_1CILi1EEES8_S8_EEENS6_IJNS7_ILi128EEESA_SA_EEELi128ENS_10bfloat16_tEfNS_4arch4Sm90ELb0ELb1ELb0ELb1ELb0ELb1ELb0ELb1ELb1ELb1ELb1ELb0EEENS1_21CollectiveEpilogueFwdISB_S9_SC_SE_Li256ELb1ELb1ELb1ELb0EEENS1_36VarlenDynamicPersistentTileSchedulerILi128ELi128ELi256ELi128ELb1ELb1ELb1ELb1ELb0ELb1EEEEEEEEEvNT_6ParamsE,"ax",@progbits
	.align	128
.text._ZN7cutlass13device_kernelIN5flash11enable_sm90INS1_16FlashAttnFwdSm90INS1_25CollectiveMainloopFwdSm90ILi2EN4cute5tupleIJNS5_1CILi1EEES8_S8_EEENS6_IJNS7_ILi128EEESA_SA_EEELi128ENS_10bfloat16_tEfNS_4arch4Sm90ELb0ELb1ELb0ELb1ELb0ELb1ELb0ELb1ELb1ELb1ELb1ELb0EEENS1_21CollectiveEpilogueFwdISB_S9_SC_SE_Li256ELb1ELb1ELb1ELb0EEENS1_36VarlenDynamicPersistentTileSchedulerILi128ELi128ELi256ELi128ELb1ELb1ELb1ELb1ELb0ELb1EEEEEEEEEvNT_6ParamsE:
        .type           _ZN7cutlass13device_kernelIN5flash11enable_sm90INS1_16FlashAttnFwdSm90INS1_25CollectiveMainloopFwdSm90ILi2EN4cute5tupleIJNS5_1CILi1EEES8_S8_EEENS6_IJNS7_ILi128EEESA_SA_EEELi128ENS_10bfloat16_tEfNS_4arch4Sm90ELb0ELb1ELb0ELb1ELb0ELb1ELb0ELb1ELb1ELb1ELb1ELb0EEENS1_21CollectiveEpilogueFwdISB_S9_SC_SE_Li256ELb1ELb1ELb1ELb0EEENS1_36VarlenDynamicPersistentTileSchedulerILi128ELi128ELi256ELi128ELb1ELb1ELb1ELb1ELb0ELb1EEEEEEEEEvNT_6ParamsE,@function
        .size           _ZN7cutlass13device_kernelIN5flash11enable_sm90INS1_16FlashAttnFwdSm90INS1_25CollectiveMainloopFwdSm90ILi2EN4cute5tupleIJNS5_1CILi1EEES8_S8_EEENS6_IJNS7_ILi128EEESA_SA_EEELi128ENS_10bfloat16_tEfNS_4arch4Sm90ELb0ELb1ELb0ELb1ELb0ELb1ELb0ELb1ELb1ELb1ELb1ELb0EEENS1_21CollectiveEpilogueFwdISB_S9_SC_SE_Li256ELb1ELb1ELb1ELb0EEENS1_36VarlenDynamicPersistentTileSchedulerILi128ELi128ELi256ELi128ELb1ELb1ELb1ELb1ELb0ELb1EEEEEEEEEvNT_6ParamsE,(.L_x_14 - _ZN7cutlass13device_kernelIN5flash11enable_sm90INS1_16FlashAttnFwdSm90INS1_25CollectiveMainloopFwdSm90ILi2EN4cute5tupleIJNS5_1CILi1EEES8_S8_EEENS6_IJNS7_ILi128EEESA_SA_EEELi128ENS_10bfloat16_tEfNS_4arch4Sm90ELb0ELb1ELb0ELb1ELb0ELb1ELb0ELb1ELb1ELb1ELb1ELb0EEENS1_21CollectiveEpilogueFwdISB_S9_SC_SE_Li256ELb1ELb1ELb1ELb0EEENS1_36VarlenDynamicPersistentTileSchedulerILi128ELi128ELi256ELi128ELb1ELb1ELb1ELb1ELb0ELb1EEEEEEEEEvNT_6ParamsE)
        .other          _ZN7cutlass13device_kernelIN5flash11enable_sm90INS1_16FlashAttnFwdSm90INS1_25CollectiveMainloopFwdSm90ILi2EN4cute5tupleIJNS5_1CILi1EEES8_S8_EEENS6_IJNS7_ILi128EEESA_SA_EEELi128ENS_10bfloat16_tEfNS_4arch4Sm90ELb0ELb1ELb0ELb1ELb0ELb1ELb0ELb1ELb1ELb1ELb1ELb0EEENS1_21CollectiveEpilogueFwdISB_S9_SC_SE_Li256ELb1ELb1ELb1ELb0EEENS1_36VarlenDynamicPersistentTileSchedulerILi128ELi128ELi256ELi128ELb1ELb1ELb1ELb1ELb0ELb1EEEEEEEEEvNT_6ParamsE,@"STO_CUDA_ENTRY STV_DEFAULT"
_ZN7cutlass13device_kernelIN5flash11enable_sm90INS1_16FlashAttnFwdSm90INS1_25CollectiveMainloopFwdSm90ILi2EN4cute5tupleIJNS5_1CILi1EEES8_S8_EEENS6_IJNS7_ILi128EEESA_SA_EEELi128ENS_10bfloat16_tEfNS_4arch4Sm90ELb0ELb1ELb0ELb1ELb0ELb1ELb0ELb1ELb1ELb1ELb1ELb0EEENS1_21CollectiveEpilogueFwdISB_S9_SC_SE_Li256ELb1ELb1ELb1ELb0EEENS1_36VarlenDynamicPersistentTileSchedulerILi128ELi128ELi256ELi128ELb1ELb1ELb1ELb1ELb0ELb1EEEEEEEEEvNT_6ParamsE:
[----:B------:R-:W-:Y:S01]  /*0000*/  LDC R1, c[0x0][0x37c] ;  /* 0x0000df00ff017b82 */ /* 0x000fe20000000800 */
[----:B------:R-:W-:Y:S05]  /*0010*/  EXIT ;  /* 0x000000000000794d */ /* 0x000fea0003800000 */
.L_x_5:
        /* <DEDUP_REMOVED lines=14> */
.L_x_14:


//--------------------- .text._ZN7cutlass13device_kernelIN5flash11enable_sm90INS1_16FlashAttnFwdSm90INS1_25CollectiveMainloopFwdSm90ILi2EN4cute5tupleIJNS5_1CILi1EEES8_S8_EEENS6_IJNS7_ILi128EEESA_SA_EEELi128ENS_10bfloat16_tEfNS_4arch4Sm90ELb1ELb0ELb0ELb0ELb0ELb0ELb0ELb1ELb1ELb1ELb1ELb0EEENS1_21CollectiveEpilogueFwdISB_S9_SC_SE_Li256ELb0ELb1ELb1ELb0EEENS1_19SingleTileSchedulerILb0ELb1ELb1ELi128EEEEEEEEEvNT_6ParamsE --------------------------
	.section	.text._ZN7cutlass13device_kernelIN5flash11enable_sm90INS1_16FlashAttnFwdSm90INS1_25CollectiveMainloopFwdSm90ILi2EN4cute5tupleIJNS5_1CILi1EEES8_S8_EEENS6_IJNS7_ILi128EEESA_SA_EEELi128ENS_10bfloat16_tEfNS_4arch4Sm90ELb1ELb0ELb0ELb0ELb0ELb0ELb0ELb1ELb1ELb1ELb1ELb0EEENS1_21CollectiveEpilogueFwdISB_S9_SC_SE_Li256ELb0ELb1ELb1ELb0EEENS1_19SingleTileSchedulerILb0ELb1ELb1ELi128EEEEEEEEEvNT_6ParamsE,"ax",@progbits
	.align	128
.text._ZN7cutlass13device_kernelIN5flash11enable_sm90INS1_16FlashAttnFwdSm90INS1_25CollectiveMainloopFwdSm90ILi2EN4cute5tupleIJNS5_1CILi1EEES8_S8_EEENS6_IJNS7_ILi128EEESA_SA_EEELi128ENS_10bfloat16_tEfNS_4arch4Sm90ELb1ELb0ELb0ELb0ELb0ELb0ELb0ELb1ELb1ELb1ELb1ELb0EEENS1_21CollectiveEpilogueFwdISB_S9_SC_SE_Li256ELb0ELb1ELb1ELb0EEENS1_19SingleTileSchedulerILb0ELb1ELb1ELi128EEEEEEEEEvNT_6ParamsE:
        .type           _ZN7cutlass13device_kernelIN5flash11enable_sm90INS1_16FlashAttnFwdSm90INS1_25CollectiveMainloopFwdSm90ILi2EN4cute5tupleIJNS5_1CILi1EEES8_S8_EEENS6_IJNS7_ILi128EEESA_SA_EEELi128ENS_10bfloat16_tEfNS_4arch4Sm90ELb1ELb0ELb0ELb0ELb0ELb0ELb0ELb1ELb1ELb1ELb1ELb0EEENS1_21CollectiveEpilogueFwdISB_S9_SC_SE_Li256ELb0ELb1ELb1ELb0EEENS1_19SingleTileSchedulerILb0ELb1ELb1ELi128EEEEEEEEEvNT_6ParamsE,@function
        .size           _ZN7cutlass13device_kernelIN5flash11enable_sm90INS1_16FlashAttnFwdSm90INS1_25CollectiveMainloopFwdSm90ILi2EN4cute5tupleIJNS5_1CILi1EEES8_S8_EEENS6_IJNS7_ILi128EEESA_SA_EEELi128ENS_10bfloat16_tEfNS_4arch4Sm90ELb1ELb0ELb0ELb0ELb0ELb0ELb0ELb1ELb1ELb1ELb1ELb0EEENS1_21CollectiveEpilogueFwdISB_S9_SC_SE_Li256ELb0ELb1ELb1ELb0EEENS1_19SingleTileSchedulerILb0ELb1ELb1ELi128EEEEEEEEEvNT_6ParamsE,(.L_x_15 - _ZN7cutlass13device_kernelIN5flash11enable_sm90INS1_16FlashAttnFwdSm90INS1_25CollectiveMainloopFwdSm90ILi2EN4cute5tupleIJNS5_1CILi1EEES8_S8_EEENS6_IJNS7_ILi128EEESA_SA_EEELi128ENS_10bfloat16_tEfNS_4arch4Sm90ELb1ELb0ELb0ELb0ELb0ELb0ELb0ELb1ELb1ELb1ELb1ELb0EEENS1_21CollectiveEpilogueFwdISB_S9_SC_SE_Li256ELb0ELb1ELb1ELb0EEENS1_19SingleTileSchedulerILb0ELb1ELb1ELi128EEEEEEEEEvNT_6ParamsE)
        .other          _ZN7cutlass13device_kernelIN5flash11enable_sm90INS1_16FlashAttnFwdSm90INS1_25CollectiveMainloopFwdSm90ILi2EN4cute5tupleIJNS5_1CILi1EEES8_S8_EEENS6_IJNS7_ILi128EEESA_SA_EEELi128ENS_10bfloat16_tEfNS_4arch4Sm90ELb1ELb0ELb0ELb0ELb0ELb0ELb0ELb1ELb1ELb1ELb1ELb0EEENS1_21CollectiveEpilogueFwdISB_S9_SC_SE_Li256ELb0ELb1ELb1ELb0EEENS1_19SingleTileSchedulerILb0ELb1ELb1ELi128EEEEEEEEEvNT_6ParamsE,@"STO_CUDA_ENTRY STV_DEFAULT"
_ZN7cutlass13device_kernelIN5flash11enable_sm90INS1_16FlashAttnFwdSm90INS1_25CollectiveMainloopFwdSm90ILi2EN4cute5tupleIJNS5_1CILi1EEES8_S8_EEENS6_IJNS7_ILi128EEESA_SA_EEELi128ENS_10bfloat16_tEfNS_4arch4Sm90ELb1ELb0ELb0ELb0ELb0ELb0ELb0ELb1ELb1ELb1ELb1ELb0EEENS1_21CollectiveEpilogueFwdISB_S9_SC_SE_Li256ELb0ELb1ELb1ELb0EEENS1_19SingleTileSchedulerILb0ELb1ELb1ELi128EEEEEEEEEvNT_6ParamsE:
[----:B------:R-:W-:Y:S01]  /*0000*/  LDC R1, c[0x0][0x37c] ;  /* 0x0000df00ff017b82 */ /* 0x000fe20000000800 */
[----:B------:R-:W-:Y:S05]  /*0010*/  EXIT ;  /* 0x000000000000794d */ /* 0x000fea0003800000 */
.L_x_6:
        /* <DEDUP_REMOVED lines=14> */
.L_x_15:


//--------------------- .text._ZN7cutlass13device_kernelIN5flash11enable_sm90INS1_16FlashAttnFwdSm90INS1_25CollectiveMainloopFwdSm90ILi2EN4cute5tupleIJNS5_1CILi1EEES8_S8_EEENS6_IJNS7_ILi128EEESA_SA_EEELi128ENS_10bfloat16_tEfNS_4arch4Sm90ELb1ELb0ELb0ELb1ELb0ELb0ELb0ELb1ELb1ELb1ELb1ELb0EEENS1_21CollectiveEpilogueFwdISB_S9_SC_SE_Li256ELb1ELb1ELb1ELb0EEENS1_36VarlenDynamicPersistentTileSchedulerILi128ELi128ELi256ELi128ELb1ELb1ELb1ELb1ELb1ELb1EEEEEEEEEvNT_6ParamsE --------------------------
	.section	.text._ZN7cutlass13device_kernelIN5flash11enable_sm90INS1_16FlashAttnFwdSm90INS1_25CollectiveMainloopFwdSm90ILi2EN4cute5tupleIJNS5_1CILi1EEES8_S8_EEENS6_IJNS7_ILi128EEESA_SA_EEELi128ENS_10bfloat16_tEfNS_4arch4Sm90ELb1ELb0ELb0ELb1ELb0ELb0ELb0ELb1ELb1ELb1ELb1ELb0EEENS1_21CollectiveEpilogueFwdISB_S9_SC_SE_Li256ELb1ELb1ELb1ELb0EEENS1_36VarlenDynamicPersistentTileSchedulerILi128ELi128ELi256ELi128ELb1ELb1ELb1ELb1ELb1ELb1EEEEEEEEEvNT_6ParamsE,"ax",@progbits
	.align	128
.text._ZN7cutlass13device_kernelIN5flash11enable_sm90INS1_16FlashAttnFwdSm90INS1_25CollectiveMainloopFwdSm90ILi2EN4cute5tupleIJNS5_1CILi1EEES8_S8_EEENS6_IJNS7_ILi128EEESA_SA_EEELi128ENS_10bfloat16_tEfNS_4arch4Sm90ELb1ELb0ELb0ELb1ELb0ELb0ELb0ELb1ELb1ELb1ELb1ELb0EEENS1_21CollectiveEpilogueFwdISB_S9_SC_SE_Li256ELb1ELb1ELb1ELb0EEENS1_36VarlenDynamicPersistentTileSchedulerILi128ELi128ELi256ELi128ELb1ELb1ELb1ELb1ELb1ELb1EEEEEEEEEvNT_6ParamsE:
        .type           _ZN7cutlass13device_kernelIN5flash11enable_sm90INS1_16FlashAttnFwdSm90INS1_25CollectiveMainloopFwdSm90ILi2EN4cute5tupleIJNS5_1CILi1EEES8_S8_EEENS6_IJNS7_ILi128EEESA_SA_EEELi128ENS_10bfloat16_tEfNS_4arch4Sm90ELb1ELb0ELb0ELb1ELb0ELb0ELb0ELb1ELb1ELb1ELb1ELb0EEENS1_21CollectiveEpilogueFwdISB_S9_SC_SE_Li256ELb1ELb1ELb1ELb0EEENS1_36VarlenDynamicPersistentTileSchedulerILi128ELi128ELi256ELi128ELb1ELb1ELb1ELb1ELb1ELb1EEEEEEEEEvNT_6ParamsE,@function
        .size           _ZN7cutlass13device_kernelIN5flash11enable_sm90INS1_16FlashAttnFwdSm90INS1_25CollectiveMainloopFwdSm90ILi2EN4cute5tupleIJNS5_1CILi1EEES8_S8_EEENS6_IJNS7_ILi128EEESA_SA_EEELi128ENS_10bfloat16_tEfNS_4arch4Sm90ELb1ELb0ELb0ELb1ELb0ELb0ELb0ELb1ELb1ELb1ELb1ELb0EEENS1_21CollectiveEpilogueFwdISB_S9_SC_SE_Li256ELb1ELb1ELb1ELb0EEENS1_36VarlenDynamicPersistentTileSchedulerILi128ELi128ELi256ELi128ELb1ELb1ELb1ELb1ELb1ELb1EEEEEEEEEvNT_6ParamsE,(.L_x_16 - _ZN7cutlass13device_kernelIN5flash11enable_sm90INS1_16FlashAttnFwdSm90INS1_25CollectiveMainloopFwdSm90ILi2EN4cute5tupleIJNS5_1CILi1EEES8_S8_EEENS6_IJNS7_ILi128EEESA_SA_EEELi128ENS_10bfloat16_tEfNS_4arch4Sm90ELb1ELb0ELb0ELb1ELb0ELb0ELb0ELb1ELb1ELb1ELb1ELb0EEENS1_21CollectiveEpilogueFwdISB_S9_SC_SE_Li256ELb1ELb1ELb1ELb0EEENS1_36VarlenDynamicPersistentTileSchedulerILi128ELi128ELi256ELi128ELb1ELb1ELb1ELb1ELb1ELb1EEEEEEEEEvNT_6ParamsE)
        .other          _ZN7cutlass13device_kernelIN5flash11enable_sm90INS1_16FlashAttnFwdSm90INS1_25CollectiveMainloopFwdSm90ILi2EN4cute5tupleIJNS5_1CILi1EEES8_S8_EEENS6_IJNS7_ILi128EEESA_SA_EEELi128ENS_10bfloat16_tEfNS_4arch4Sm90ELb1ELb0ELb0ELb1ELb0ELb0ELb0ELb1ELb1ELb1ELb1ELb0EEENS1_21CollectiveEpilogueFwdISB_S9_SC_SE_Li256ELb1ELb1ELb1ELb0EEENS1_36VarlenDynamicPersistentTileSchedulerILi128ELi128ELi256ELi128ELb1ELb1ELb1ELb1ELb1ELb1EEEEEEEEEvNT_6ParamsE,@"STO_CUDA_ENTRY STV_DEFAULT"
_ZN7cutlass13device_kernelIN5flash11enable_sm90INS1_16FlashAttnFwdSm90INS1_25CollectiveMainloopFwdSm90ILi2EN4cute5tupleIJNS5_1CILi1EEES8_S8_EEENS6_IJNS7_ILi128EEESA_SA_EEELi128ENS_10bfloat16_tEfNS_4arch4Sm90ELb1ELb0ELb0ELb1ELb0ELb0ELb0ELb1ELb1ELb1ELb1ELb0EEENS1_21CollectiveEpilogueFwdISB_S9_SC_SE_Li256ELb1ELb1ELb1ELb0EEENS1_36VarlenDynamicPersistentTileSchedulerILi128ELi128ELi256ELi128ELb1ELb1ELb1ELb1ELb1ELb1EEEEEEEEEvNT_6ParamsE:
[----:B------:R-:W-:Y:S01]  /*0000*/  LDC R1, c[0x0][0x37c] ;  /* 0x0000df00ff017b82 */ /* 0x000fe20000000800 */
[----:B------:R-:W-:Y:S05]  /*0010*/  EXIT ;  /* 0x000000000000794d */ /* 0x000fea0003800000 */
.L_x_7:
        /* <DEDUP_REMOVED lines=14> */
.L_x_16:


//--------------------- .text._ZN7cutlass13device_kernelIN5flash11enable_sm90INS1_16FlashAttnFwdSm90INS1_25CollectiveMainloopFwdSm90ILi2EN4cute5tupleIJNS5_1CILi1EEES8_S8_EEENS6_IJNS7_ILi128EEESA_SA_EEELi128ENS_10bfloat16_tEfNS_4arch4Sm90ELb1ELb0ELb0ELb1ELb0ELb1ELb0ELb1ELb1ELb1ELb1ELb0EEENS1_21CollectiveEpilogueFwdISB_S9_SC_SE_Li256ELb1ELb1ELb1ELb0EEENS1_36VarlenDynamicPersistentTileSchedulerILi128ELi128ELi256ELi128ELb1ELb1ELb1ELb1ELb1ELb1EEEEEEEEEvNT_6ParamsE --------------------------
	.section	.text._ZN7cutlass13device_kernelIN5flash11enable_sm90INS1_16FlashAttnFwdSm90INS1_25CollectiveMainloopFwdSm90ILi2EN4cute5tupleIJNS5_1CILi1EEES8_S8_EEENS6_IJNS7_ILi128EEESA_SA_EEELi128ENS_10bfloat16_tEfNS_4arch4Sm90ELb1ELb0ELb0ELb1ELb0ELb1ELb0ELb1ELb1ELb1ELb1ELb0EEENS1_21CollectiveEpilogueFwdISB_S9_SC_SE_Li256ELb1ELb1ELb1ELb0EEENS1_36VarlenDynamicPersistentTileSchedulerILi128ELi128ELi256ELi128ELb1ELb1ELb1ELb1ELb1ELb1EEEEEEEEEvNT_6ParamsE,"ax",@progbits
	.align	128
.text._ZN7cutlass13device_kernelIN5flash11enable_sm90INS1_16FlashAttnFwdSm90INS1_25CollectiveMainloopFwdSm90ILi2EN4cute5tupleIJNS5_1CILi1EEES8_S8_EEENS6_IJNS7_ILi128EEESA_SA_EEELi128ENS_10bfloat16_tEfNS_4arch4Sm90ELb1ELb0ELb0ELb1ELb0ELb1ELb0ELb1ELb1ELb1ELb1ELb0EEENS1_21CollectiveEpilogueFwdISB_S9_SC_SE_Li256ELb1ELb1ELb1ELb0EEENS1_36VarlenDynamicPersistentTileSchedulerILi128ELi128ELi256ELi128ELb1ELb1ELb1ELb1ELb1ELb1EEEEEEEEEvNT_6ParamsE:
        .type           _ZN7cutlass13device_kernelIN5flash11enable_sm90INS1_16FlashAttnFwdSm90INS1_25CollectiveMainloopFwdSm90ILi2EN4cute5tupleIJNS5_1CILi1EEES8_S8_EEENS6_IJNS7_ILi128EEESA_SA_EEELi128ENS_10bfloat16_tEfNS_4arch4Sm90ELb1ELb0ELb0ELb1ELb0ELb1ELb0ELb1ELb1ELb1ELb1ELb0EEENS1_21CollectiveEpilogueFwdISB_S9_SC_SE_Li256ELb1ELb1ELb1ELb0EEENS1_36VarlenDynamicPersistentTileSchedulerILi128ELi128ELi256ELi128ELb1ELb1ELb1ELb1ELb1ELb1EEEEEEEEEvNT_6ParamsE,@function
        .size           _ZN7cutlass13device_kernelIN5flash11enable_sm90INS1_16FlashAttnFwdSm90INS1_25CollectiveMainloopFwdSm90ILi2EN4cute5tupleIJNS5_1CILi1EEES8_S8_EEENS6_IJNS7_ILi128EEESA_SA_EEELi128ENS_10bfloat16_tEfNS_4arch4Sm90ELb1ELb0ELb0ELb1ELb0ELb1ELb0ELb1ELb1ELb1ELb1ELb0EEENS1_21CollectiveEpilogueFwdISB_S9_SC_SE_Li256ELb1ELb1ELb1ELb0EEENS1_36VarlenDynamicPersistentTileSchedulerILi128ELi128ELi256ELi128ELb1ELb1ELb1ELb1ELb1ELb1EEEEEEEEEvNT_6ParamsE,(.L_x_17 - _ZN7cutlass13device_kernelIN5flash11enable_sm90INS1_16FlashAttnFwdSm90INS1_25CollectiveMainloopFwdSm90ILi2EN4cute5tupleIJNS5_1CILi1EEES8_S8_EEENS6_IJNS7_ILi128EEESA_SA_EEELi128ENS_10bfloat16_tEfNS_4arch4Sm90ELb1ELb0ELb0ELb1ELb0ELb1ELb0ELb1ELb1ELb1ELb1ELb0EEENS1_21CollectiveEpilogueFwdISB_S9_SC_SE_Li256ELb1ELb1ELb1ELb0EEENS1_36VarlenDynamicPersistentTileSchedulerILi128ELi128ELi256ELi128ELb1ELb1ELb1ELb1ELb1ELb1EEEEEEEEEvNT_6ParamsE)
        .other          _ZN7cutlass13device_kernelIN5flash11enable_sm90INS1_16FlashAttnFwdSm90INS1_25CollectiveMainloopFwdSm90ILi2EN4cute5tupleIJNS5_1CILi1EEES8_S8_EEENS6_IJNS7_ILi128EEESA_SA_EEELi128ENS_10bfloat16_tEfNS_4arch4Sm90ELb1ELb0ELb0ELb1ELb0ELb1ELb0ELb1ELb1ELb1ELb1ELb0EEENS1_21CollectiveEpilogueFwdISB_S9_SC_SE_Li256ELb1ELb1ELb1ELb0EEENS1_36VarlenDynamicPersistentTileSchedulerILi128ELi128ELi256ELi128ELb1ELb1ELb1ELb1ELb1ELb1EEEEEEEEEvNT_6ParamsE,@"STO_CUDA_ENTRY STV_DEFAULT"
_ZN7cutlass13device_kernelIN5flash11enable_sm90INS1_16FlashAttnFwdSm90INS1_25CollectiveMainloopFwdSm90ILi2EN4cute5tupleIJNS5_1CILi1EEES8_S8_EEENS6_IJNS7_ILi128EEESA_SA_EEELi128ENS_10bfloat16_tEfNS_4arch4Sm90ELb1ELb0ELb0ELb1ELb0ELb1ELb0ELb1ELb1ELb1ELb1ELb0EEENS1_21CollectiveEpilogueFwdISB_S9_SC_SE_Li256ELb1ELb1ELb1ELb0EEENS1_36VarlenDynamicPersistentTileSchedulerILi128ELi128ELi256ELi128ELb1ELb1ELb1ELb1ELb1ELb1EEEEEEEEEvNT_6ParamsE:
[----:B------:R-:W-:Y:S01]  /*0000*/  LDC R1, c[0x0][0x37c] ;  /* 0x0000df00ff017b82 */ /* 0x000fe20000000800 */
[----:B------:R-:W-:Y:S05]  /*0010*/  EXIT ;  /* 0x000000000000794d */ /* 0x000fea0003800000 */
.L_x_8:
        /* <DEDUP_REMOVED lines=14> */
.L_x_17:


//--------------------- .nv.shared.reserved.0     --------------------------
	.section	.nv.shared.reserved.0,"aw",@nobits
	.weak		__nv_reservedSMEM_offset_0_alias
	.size		__nv_reservedSMEM_offset_0_alias, 0, 64
	.other		__nv_reservedSMEM_offset_0_alias,@"STO_CUDA_RESERVED_SHARED STV_DEFAULT"
__nv_reservedSMEM_offset_0_alias:
	.zero		0
	.zero		64


//--------------------- .nv.global                --------------------------
	.section	.nv.global,"aw",@nobits
.nv.global:
	.type		_ZN72_INTERNAL_314d165b_36_flash_fwd_hdim128_bf16_split_sm90_cu_f3e6f9ee_30434cute1_E,@object
	.size		_ZN72_INTERNAL_314d165b_36_flash_fwd_hdim128_bf16_split_sm90_cu_f3e6f9ee_30434cute1_E,(_ZN72_INTERNAL_314d165b_36_flash_fwd_hdim128_bf16_split_sm90_cu_f3e6f9ee_30434cuda3std3__45__cpo6cbeginE - _ZN72_INTERNAL_314d165b_36_flash_fwd_hdim128_bf16_split_sm90_cu_f3e6f9ee_30434cute1_E)
_ZN72_INTERNAL_314d165b_36_flash_fwd_hdim128_bf16_split_sm90_cu_f3e6f9ee_30434cute1_E:
	.zero		1
	.type		_ZN72_INTERNAL_314d165b_36_flash_fwd_hdim128_bf16_split_sm90_cu_f3e6f9ee_30434cuda3std3__45__cpo6cbeginE,@object
	.size		_ZN72_INTERNAL_314d165b_36_flash_fwd_hdim128_bf16_split_sm90_cu_f3e6f9ee_30434cuda3std3__45__cpo6cbeginE,(_ZN72_INTERNAL_314d165b_36_flash_fwd_hdim128_bf16_split_sm90_cu_f3e6f9ee_30434cuda3std3__48in_placeE - _ZN72_INTERNAL_314d165b_36_flash_fwd_hdim128_bf16_split_sm90_cu_f3e6f9ee_30434cuda3std3__45__cpo6cbeginE)
_ZN72_INTERNAL_314d165b_36_flash_fwd_hdim128_bf16_split_sm90_cu_f3e6f9ee_30434cuda3std3__45__cpo6cbeginE:
	.zero		1
	.type		_ZN72_INTERNAL_314d165b_36_flash_fwd_hdim128_bf16_split_sm90_cu_f3e6f9ee_30434cuda3std3__48in_placeE,@object
	.size		_ZN72_INTERNAL_314d165b_36_flash_fwd_hdim128_bf16_split_sm90_cu_f3e6f9ee_30434cuda3std3__48in_placeE,(_ZN72_INTERNAL_314d165b_36_flash_fwd_hdim128_bf16_split_sm90_cu_f3e6f9ee_30434cuda3std6ranges3__45__cpo9iter_moveE - _ZN72_INTERNAL_314d165b_36_flash_fwd_hdim128_bf16_split_sm90_cu_f3e6f9ee_30434cuda3std3__48in_placeE)
_ZN72_INTERNAL_314d165b_36_flash_fwd_hdim128_bf16_split_sm90_cu_f3e6f9ee_30434cuda3std3__48in_placeE:
	.zero		1
	.type		_ZN72_INTERNAL_314d165b_36_flash_fwd_hdim128_bf16_split_sm90_cu_f3e6f9ee_30434cuda3std6ranges3__45__cpo9iter_moveE,@object
	.size		_ZN72_INTERNAL_314d165b_36_flash_fwd_hdim128_bf16_split_sm90_cu_f3e6f9ee_30434cuda3std6ranges3__45__cpo9iter_moveE,(_ZN72_INTERNAL_314d165b_36_flash_fwd_hdim128_bf16_split_sm90_cu_f3e6f9ee_30434cuda3std3__45__cpo5beginE - _ZN72_INTERNAL_314d165b_36_flash_fwd_hdim128_bf16_split_sm90_cu_f3e6f9ee_30434cuda3std6ranges3__45__cpo9iter_moveE)
_ZN72_INTERNAL_314d165b_36_flash_fwd_hdim128_bf16_split_sm90_cu_f3e6f9ee_30434cuda3std6ranges3__45__cpo9iter_moveE:
	.zero		1
	.type		_ZN72_INTERNAL_314d165b_36_flash_fwd_hdim128_bf16_split_sm90_cu_f3e6f9ee_30434cuda3std3__45__cpo5beginE,@object
	.size		_ZN72_INTERNAL_314d165b_36_flash_fwd_hdim128_bf16_split_sm90_cu_f3e6f9ee_30434cuda3std3__45__cpo5beginE,(_ZN72_INTERNAL_314d165b_36_flash_fwd_hdim128_bf16_split_sm90_cu_f3e6f9ee_30434cuda3std3__474_GLOBAL__N__314d165b_36_flash_fwd_hdim128_bf16_split_sm90_cu_f3e6f9ee_30436ignoreE - _ZN72_INTERNAL_314d165b_36_flash_fwd_hdim128_bf16_split_sm90_cu_f3e6f9ee_30434cuda3std3__45__cpo5beginE)
_ZN72_INTERNAL_314d165b_36_flash_fwd_hdim128_bf16_split_sm90_cu_f3e6f9ee_30434cuda3std3__45__cpo5beginE:
	.zero		1
	.type		_ZN72_INTERNAL_314d165b_36_flash_fwd_hdim128_bf16_split_sm90_cu_f3e6f9ee_30434cuda3std3__474_GLOBAL__N__314d165b_36_flash_fwd_hdim128_bf16_split_sm90_cu_f3e6f9ee_30436ignoreE,@object
	.size		_ZN72_INTERNAL_314d165b_36_flash_fwd_hdim128_bf16_split_sm90_cu_f3e6f9ee_30434cuda3std3__474_GLOBAL__N__314d165b_36_flash_fwd_hdim128_bf16_split_sm90_cu_f3e6f9ee_30436ignoreE,(_ZN72_INTERNAL_314d165b_36_flash_fwd_hdim128_bf16_split_sm90_cu_f3e6f9ee_30434cute7productE - _ZN72_INTERNAL_314d165b_36_flash_fwd_hdim128_bf16_split_sm90_cu_f3e6f9ee_30434cuda3std3__474_GLOBAL__N__314d165b_36_flash_fwd_hdim128_bf16_split_sm90_cu_f3e6f9ee_30436ignoreE)
_ZN72_INTERNAL_314d165b_36_flash_fwd_hdim128_bf16_split_sm90_cu_f3e6f9ee_30434cuda3std3__474_GLOBAL__N__314d165b_36_flash_fwd_hdim128_bf16_split_sm90_cu_f3e6f9ee_30436ignoreE:
	.zero		1
	.type		_ZN72_INTERNAL_314d165b_36_flash_fwd_hdim128_bf16_split_sm90_cu_f3e6f9ee_30434cute7productE,@object
	.size		_ZN72_INTERNAL_314d165b_36_flash_fwd_hdim128_bf16_split_sm90_cu_f3e6f9ee_30434cute7productE,(_ZN72_INTERNAL_314d165b_36_flash_fwd_hdim128_bf16_split_sm90_cu_f3e6f9ee_30434cuda3std3__45__cpo3endE - _ZN72_INTERNAL_314d165b_36_flash_fwd_hdim128_bf16_split_sm90_cu_f3e6f9ee_30434cute7productE)
_ZN72_INTERNAL_314d165b_36_flash_fwd_hdim128_bf16_split_sm90_cu_f3e6f9ee_30434cute7productE:
	.zero		1
	.type		_ZN72_INTERNAL_314d165b_36_flash_fwd_hdim128_bf16_split_sm90_cu_f3e6f9ee_30434cuda3std3__45__cpo3endE,@object
	.size		_ZN72_INTERNAL_314d165b_36_flash_fwd_hdim128_bf16_split_sm90_cu_f3e6f9ee_30434cuda3std3__45__cpo3endE,(_ZN72_INTERNAL_314d165b_36_flash_fwd_hdim128_bf16_split_sm90_cu_f3e6f9ee_30434cuda3std3__419piecewise_constructE - _ZN72_INTERNAL_314d165b_36_flash_fwd_hdim128_bf16_split_sm90_cu_f3e6f9ee_30434cuda3std3__45__cpo3endE)
_ZN72_INTERNAL_314d165b_36_flash_fwd_hdim128_bf16_split_sm90_cu_f3e6f9ee_30434cuda3std3__45__cpo3endE:
	.zero		1
	.type		_ZN72_INTERNAL_314d165b_36_flash_fwd_hdim128_bf16_split_sm90_cu_f3e6f9ee_30434cuda3std3__419piecewise_constructE,@object
	.size		_ZN72_INTERNAL_314d165b_36_flash_fwd_hdim128_bf16_split_sm90_cu_f3e6f9ee_30434cuda3std3__419piecewise_constructE,(_ZN72_INTERNAL_314d165b_36_flash_fwd_hdim128_bf16_split_sm90_cu_f3e6f9ee_30434cuda3std3__45__cpo4cendE - _ZN72_INTERNAL_314d165b_36_flash_fwd_hdim128_bf16_split_sm90_cu_f3e6f9ee_30434cuda3std3__419piecewise_constructE)
_ZN72_INTERNAL_314d165b_36_flash_fwd_hdim128_bf16_split_sm90_cu_f3e6f9ee_30434cuda3std3__419piecewise_constructE:
	.zero		1
	.type		_ZN72_INTERNAL_314d165b_36_flash_fwd_hdim128_bf16_split_sm90_cu_f3e6f9ee_30434cuda3std3__45__cpo4cendE,@object
	.size		_ZN72_INTERNAL_314d165b_36_flash_fwd_hdim128_bf16_split_sm90_cu_f3e6f9ee_30434cuda3std3__45__cpo4cendE,(_ZN72_INTERNAL_314d165b_36_flash_fwd_hdim128_bf16_split_sm90_cu_f3e6f9ee_30434cuda3std6ranges3__45__cpo4swapE - _ZN72_INTERNAL_314d165b_36_flash_fwd_hdim128_bf16_split_sm90_cu_f3e6f9ee_30434cuda3std3__45__cpo4cendE)
_ZN72_INTERNAL_314d165b_36_flash_fwd_hdim128_bf16_split_sm90_cu_f3e6f9ee_30434cuda3std3__45__cpo4cendE:
	.zero		1
	.type		_ZN72_INTERNAL_314d165b_36_flash_fwd_hdim128_bf16_split_sm90_cu_f3e6f9ee_30434cuda3std6ranges3__45__cpo4swapE,@object
	.size		_ZN72_INTERNAL_314d165b_36_flash_fwd_hdim128_bf16_split_sm90_cu_f3e6f9ee_30434cuda3std6ranges3__45__cpo4swapE,(.L_7 - _ZN72_INTERNAL_314d165b_36_flash_fwd_hdim128_bf16_split_sm90_cu_f3e6f9ee_30434cuda3std6ranges3__45__cpo4swapE)
_ZN72_INTERNAL_314d165b_36_flash_fwd_hdim128_bf16_split_sm90_cu_f3e6f9ee_30434cuda3std6ranges3__45__cpo4swapE:
	.zero		1
.L_7:


//--------------------- .nv.constant0._ZN7cutlass13device_kernelIN5flash11enable_sm90INS1_16FlashAttnFwdSm90INS1_25CollectiveMainloopFwdSm90ILi2EN4cute5tupleIJNS5_1CILi1EEES8_S8_EEENS6_IJNS7_ILi128EEENS7_ILi176EEESA_EEELi128ENS_10bfloat16_tEfNS_4arch4Sm90ELb0ELb0ELb0ELb0ELb0ELb0ELb0ELb1ELb1ELb1ELb1ELb0EEENS1_21CollectiveEpilogueFwdINS6_IJSA_SA_SB_EEES9_SD_SF_Li256ELb0ELb1ELb1ELb0EEENS1_19SingleTileSchedulerILb0ELb1ELb1ELi128EEEEEEEEEvNT_6ParamsE --------------------------
	.section	.nv.constant0._ZN7cutlass13device_kernelIN5flash11enable_sm90INS1_16FlashAttnFwdSm90INS1_25CollectiveMainloopFwdSm90ILi2EN4cute5tupleIJNS5_1CILi1EEES8_S8_EEENS6_IJNS7_ILi128EEENS7_ILi176EEESA_EEELi128ENS_10bfloat16_tEfNS_4arch4Sm90ELb0ELb0ELb0ELb0ELb0ELb0ELb0ELb1ELb1ELb1ELb1ELb0EEENS1_21CollectiveEpilogueFwdINS6_IJSA_SA_SB_EEES9_SD_SF_Li256ELb0ELb1ELb1ELb0EEENS1_19SingleTileSchedulerILb0ELb1ELb1ELi128EEEEEEEEEvNT_6ParamsE,"a",@progbits
	.sectionflags	@""
	.align	4
.nv.constant0._ZN7cutlass13device_kernelIN5flash11enable_sm90INS1_16FlashAttnFwdSm90INS1_25CollectiveMainloopFwdSm90ILi2EN4cute5tupleIJNS5_1CILi1EEES8_S8_EEENS6_IJNS7_ILi128EEENS7_ILi176EEESA_EEELi128ENS_10bfloat16_tEfNS_4arch4Sm90ELb0ELb0ELb0ELb0ELb0ELb0ELb0ELb1ELb1ELb1ELb1ELb0EEENS1_21CollectiveEpilogueFwdINS6_IJSA_SA_SB_EEES9_SD_SF_Li256ELb0ELb1ELb1ELb0EEENS1_19SingleTileSchedulerILb0ELb1ELb1ELi128EEEEEEEEEvNT_6ParamsE:
	.zero		3456


//--------------------- .nv.constant0._ZN7cutlass13device_kernelIN5flash11enable_sm90INS1_16FlashAttnFwdSm90INS1_25CollectiveMainloopFwdSm90ILi2EN4cute5tupleIJNS5_1CILi1EEES8_S8_EEENS6_IJNS7_ILi128EEENS7_ILi176EEESA_EEELi128ENS_10bfloat16_tEfNS_4arch4Sm90ELb0ELb0ELb0ELb1ELb0ELb0ELb0ELb1ELb1ELb1ELb1ELb0EEENS1_21CollectiveEpilogueFwdINS6_IJSA_SA_SB_EEES9_SD_SF_Li256ELb1ELb1ELb1ELb0EEENS1_36VarlenDynamicPersistentTileSchedulerILi128ELi176ELi256ELi128ELb1ELb1ELb1ELb0ELb1ELb1EEEEEEEEEvNT_6ParamsE --------------------------
	.section	.nv.constant0._ZN7cutlass13device_kernelIN5flash11enable_sm90INS1_16FlashAttnFwdSm90INS1_25CollectiveMainloopFwdSm90ILi2EN4cute5tupleIJNS5_1CILi1EEES8_S8_EEENS6_IJNS7_ILi128EEENS7_ILi176EEESA_EEELi128ENS_10bfloat16_tEfNS_4arch4Sm90ELb0ELb0ELb0ELb1ELb0ELb0ELb0ELb1ELb1ELb1ELb1ELb0EEENS1_21CollectiveEpilogueFwdINS6_IJSA_SA_SB_EEES9_SD_SF_Li256ELb1ELb1ELb1ELb0EEENS1_36VarlenDynamicPersistentTileSchedulerILi128ELi176ELi256ELi128ELb1ELb1ELb1ELb0ELb1ELb1EEEEEEEEEvNT_6ParamsE,"a",@progbits
	.sectionflags	@""
	.align	4
.nv.constant0._ZN7cutlass13device_kernelIN5flash11enable_sm90INS1_16FlashAttnFwdSm90INS1_25CollectiveMainloopFwdSm90ILi2EN4cute5tupleIJNS5_1CILi1EEES8_S8_EEENS6_IJNS7_ILi128EEENS7_ILi176EEESA_EEELi128ENS_10bfloat16_tEfNS_4arch4Sm90ELb0ELb0ELb0ELb1ELb0ELb0ELb0ELb1ELb1ELb1ELb1ELb0EEENS1_21CollectiveEpilogueFwdINS6_IJSA_SA_SB_EEES9_SD_SF_Li256ELb1ELb1ELb1ELb0EEENS1_36VarlenDynamicPersistentTileSchedulerILi128ELi176ELi256ELi128ELb1ELb1ELb1ELb0ELb1ELb1EEEEEEEEEvNT_6ParamsE:
	.zero		3584


//--------------------- .nv.constant0._ZN7cutlass13device_kernelIN5flash11enable_sm90INS1_16FlashAttnFwdSm90INS1_25CollectiveMainloopFwdSm90ILi2EN4cute5tupleIJNS5_1CILi1EEES8_S8_EEENS6_IJNS7_ILi128EEENS7_ILi176EEESA_EEELi128ENS_10bfloat16_tEfNS_4arch4Sm90ELb0ELb0ELb0ELb1ELb0ELb1ELb0ELb1ELb1ELb1ELb1ELb0EEENS1_21CollectiveEpilogueFwdINS6_IJSA_SA_SB_EEES9_SD_SF_Li256ELb1ELb1ELb1ELb0EEENS1_36VarlenDynamicPersistentTileSchedulerILi128ELi176ELi256ELi128ELb1ELb1ELb1ELb0ELb1ELb1EEEEEEEEEvNT_6ParamsE --------------------------
	.section	.nv.constant0._ZN7cutlass13device_kernelIN5flash11enable_sm90INS1_16FlashAttnFwdSm90INS1_25CollectiveMainloopFwdSm90ILi2EN4cute5tupleIJNS5_1CILi1EEES8_S8_EEENS6_IJNS7_ILi128EEENS7_ILi176EEESA_EEELi128ENS_10bfloat16_tEfNS_4arch4Sm90ELb0ELb0ELb0ELb1ELb0ELb1ELb0ELb1ELb1ELb1ELb1ELb0EEENS1_21CollectiveEpilogueFwdINS6_IJSA_SA_SB_EEES9_SD_SF_Li256ELb1ELb1ELb1ELb0EEENS1_36VarlenDynamicPersistentTileSchedulerILi128ELi176ELi256ELi128ELb1ELb1ELb1ELb0ELb1ELb1EEEEEEEEEvNT_6ParamsE,"a",@progbits
	.sectionflags	@""
	.align	4
.nv.constant0._ZN7cutlass13device_kernelIN5flash11enable_sm90INS1_16FlashAttnFwdSm90INS1_25CollectiveMainloopFwdSm90ILi2EN4cute5tupleIJNS5_1CILi1EEES8_S8_EEENS6_IJNS7_ILi128EEENS7_ILi176EEESA_EEELi128ENS_10bfloat16_tEfNS_4arch4Sm90ELb0ELb0ELb0ELb1ELb0ELb1ELb0ELb1ELb1ELb1ELb1ELb0EEENS1_21CollectiveEpilogueFwdINS6_IJSA_SA_SB_EEES9_SD_SF_Li256ELb1ELb1ELb1ELb0EEENS1_36VarlenDynamicPersistentTileSchedulerILi128ELi176ELi256ELi128ELb1ELb1ELb1ELb0ELb1ELb1EEEEEEEEEvNT_6ParamsE:
	.zero		3584


//--------------------- .nv.constant0._ZN7cutlass13device_kernelIN5flash11enable_sm90INS1_16FlashAttnFwdSm90INS1_25CollectiveMainloopFwdSm90ILi2EN4cute5tupleIJNS5_1CILi1EEES8_S8_EEENS6_IJNS7_ILi128EEESA_SA_EEELi128ENS_10bfloat16_tEfNS_4arch4Sm90ELb0ELb1ELb0ELb0ELb0ELb0ELb0ELb1ELb1ELb1ELb1ELb0EEENS1_21CollectiveEpilogueFwdISB_S9_SC_SE_Li256ELb0ELb1ELb1ELb0EEENS1_19SingleTileSchedulerILb0ELb1ELb1ELi128EEEEEEEEEvNT_6ParamsE --------------------------
	.section	.nv.constant0._ZN7cutlass13device_kernelIN5flash11enable_sm90INS1_16FlashAttnFwdSm90INS1_25CollectiveMainloopFwdSm90ILi2EN4cute5tupleIJNS5_1CILi1EEES8_S8_EEENS6_IJNS7_ILi128EEESA_SA_EEELi128ENS_10bfloat16_tEfNS_4arch4Sm90ELb0ELb1ELb0ELb0ELb0ELb0ELb0ELb1ELb1ELb1ELb1ELb0EEENS1_21CollectiveEpilogueFwdISB_S9_SC_SE_Li256ELb0ELb1ELb1ELb0EEENS1_19SingleTileSchedulerILb0ELb1ELb1ELi128EEEEEEEEEvNT_6ParamsE,"a",@progbits
	.sectionflags	@""
	.align	4
.nv.constant0._ZN7cutlass13device_kernelIN5flash11enable_sm90INS1_16FlashAttnFwdSm90INS1_25CollectiveMainloopFwdSm90ILi2EN4cute5tupleIJNS5_1CILi1EEES8_S8_EEENS6_IJNS7_ILi128EEESA_SA_EEELi128ENS_10bfloat16_tEfNS_4arch4Sm90ELb0ELb1ELb0ELb0ELb0ELb0ELb0ELb1ELb1ELb1ELb1ELb0EEENS1_21CollectiveEpilogueFwdISB_S9_SC_SE_Li256ELb0ELb1ELb1ELb0EEENS1_19SingleTileSchedulerILb0ELb1ELb1ELi128EEEEEEEEEvNT_6ParamsE:
	.zero		3456


//--------------------- .nv.constant0._ZN7cutlass13device_kernelIN5flash11enable_sm90INS1_16FlashAttnFwdSm90INS1_25CollectiveMainloopFwdSm90ILi2EN4cute5tupleIJNS5_1CILi1EEES8_S8_EEENS6_IJNS7_ILi128EEESA_SA_EEELi128ENS_10bfloat16_tEfNS_4arch4Sm90ELb0ELb1ELb0ELb1ELb0ELb0ELb0ELb1ELb1ELb1ELb1ELb0EEENS1_21CollectiveEpilogueFwdISB_S9_SC_SE_Li256ELb1ELb1ELb1ELb0EEENS1_36VarlenDynamicPersistentTileSchedulerILi128ELi128ELi256ELi128ELb1ELb1ELb1ELb1ELb0ELb1EEEEEEEEEvNT_6ParamsE --------------------------
	.section	.nv.constant0._ZN7cutlass13device_kernelIN5flash11enable_sm90INS1_16FlashAttnFwdSm90INS1_25CollectiveMainloopFwdSm90ILi2EN4cute5tupleIJNS5_1CILi1EEES8_S8_EEENS6_IJNS7_ILi128EEESA_SA_EEELi128ENS_10bfloat16_tEfNS_4arch4Sm90ELb0ELb1ELb0ELb1ELb0ELb0ELb0ELb1ELb1ELb1ELb1ELb0EEENS1_21CollectiveEpilogueFwdISB_S9_SC_SE_Li256ELb1ELb1ELb1ELb0EEENS1_36VarlenDynamicPersistentTileSchedulerILi128ELi128ELi256ELi128ELb1ELb1ELb1ELb1ELb0ELb1EEEEEEEEEvNT_6ParamsE,"a",@progbits
	.sectionflags	@""
	.align	4
.nv.constant0._ZN7cutlass13device_kernelIN5flash11enable_sm90INS1_16FlashAttnFwdSm90INS1_25CollectiveMainloopFwdSm90ILi2EN4cute5tupleIJNS5_1CILi1EEES8_S8_EEENS6_IJNS7_ILi128EEESA_SA_EEELi128ENS_10bfloat16_tEfNS_4arch4Sm90ELb0ELb1ELb0ELb1ELb0ELb0ELb0ELb1ELb1ELb1ELb1ELb0EEENS1_21CollectiveEpilogueFwdISB_S9_SC_SE_Li256ELb1ELb1ELb1ELb0EEENS1_36VarlenDynamicPersistentTileSchedulerILi128ELi128ELi256ELi128ELb1ELb1ELb1ELb1ELb0ELb1EEEEEEEEEvNT_6ParamsE:
	.zero		3584


//--------------------- .nv.constant0._ZN7cutlass13device_kernelIN5flash11enable_sm90INS1_16FlashAttnFwdSm90INS1_25CollectiveMainloopFwdSm90ILi2EN4cute5tupleIJNS5_1CILi1EEES8_S8_EEENS6_IJNS7_ILi128EEESA_SA_EEELi128ENS_10bfloat16_tEfNS_4arch4Sm90ELb0ELb1ELb0ELb1ELb0ELb1ELb0ELb1ELb1ELb1ELb1ELb0EEENS1_21CollectiveEpilogueFwdISB_S9_SC_SE_Li256ELb1ELb1ELb1ELb0EEENS1_36VarlenDynamicPersistentTileSchedulerILi128ELi128ELi256ELi128ELb1ELb1ELb1ELb1ELb0ELb1EEEEEEEEEvNT_6ParamsE --------------------------
	.section	.nv.constant0._ZN7cutlass13device_kernelIN5flash11enable_sm90INS1_16FlashAttnFwdSm90INS1_25CollectiveMainloopFwdSm90ILi2EN4cute5tupleIJNS5_1CILi1EEES8_S8_EEENS6_IJNS7_ILi128EEESA_SA_EEELi128ENS_10bfloat16_tEfNS_4arch4Sm90ELb0ELb1ELb0ELb1ELb0ELb1ELb0ELb1ELb1ELb1ELb1ELb0EEENS1_21CollectiveEpilogueFwdISB_S9_SC_SE_Li256ELb1ELb1ELb1ELb0EEENS1_36VarlenDynamicPersistentTileSchedulerILi128ELi128ELi256ELi128ELb1ELb1ELb1ELb1ELb0ELb1EEEEEEEEEvNT_6ParamsE,"a",@progbits
	.sectionflags	@""
	.align	4
.nv.constant0._ZN7cutlass13device_kernelIN5flash11enable_sm90INS1_16FlashAttnFwdSm90INS1_25CollectiveMainloopFwdSm90ILi2EN4cute5tupleIJNS5_1CILi1EEES8_S8_EEENS6_IJNS7_ILi128EEESA_SA_EEELi128ENS_10bfloat16_tEfNS_4arch4Sm90ELb0ELb1ELb0ELb1ELb0ELb1ELb0ELb1ELb1ELb1ELb1ELb0EEENS1_21CollectiveEpilogueFwdISB_S9_SC_SE_Li256ELb1ELb1ELb1ELb0EEENS1_36VarlenDynamicPersistentTileSchedulerILi128ELi128ELi256ELi128ELb1ELb1ELb1ELb1ELb0ELb1EEEEEEEEEvNT_6ParamsE:
	.zero		3584


//--------------------- .nv.constant0._ZN7cutlass13device_kernelIN5flash11enable_sm90INS1_16FlashAttnFwdSm90INS1_25CollectiveMainloopFwdSm90ILi2EN4cute5tupleIJNS5_1CILi1EEES8_S8_EEENS6_IJNS7_ILi128EEESA_SA_EEELi128ENS_10bfloat16_tEfNS_4arch4Sm90ELb1ELb0ELb0ELb0ELb0ELb0ELb0ELb1ELb1ELb1ELb1ELb0EEENS1_21CollectiveEpilogueFwdISB_S9_SC_SE_Li256ELb0ELb1ELb1ELb0EEENS1_19SingleTileSchedulerILb0ELb1ELb1ELi128EEEEEEEEEvNT_6ParamsE --------------------------
	.section	.nv.constant0._ZN7cutlass13device_kernelIN5flash11enable_sm90INS1_16FlashAttnFwdSm90INS1_25CollectiveMainloopFwdSm90ILi2EN4cute5tupleIJNS5_1CILi1EEES8_S8_EEENS6_IJNS7_ILi128EEESA_SA_EEELi128ENS_10bfloat16_tEfNS_4arch4Sm90ELb1ELb0ELb0ELb0ELb0ELb0ELb0ELb1ELb1ELb1ELb1ELb0EEENS1_21CollectiveEpilogueFwdISB_S9_SC_SE_Li256ELb0ELb1ELb1ELb0EEENS1_19SingleTileSchedulerILb0ELb1ELb1ELi128EEEEEEEEEvNT_6ParamsE,"a",@progbits
	.sectionflags	@""
	.align	4
.nv.constant0._ZN7cutlass13device_kernelIN5flash11enable_sm90INS1_16FlashAttnFwdSm90INS1_25CollectiveMainloopFwdSm90ILi2EN4cute5tupleIJNS5_1CILi1EEES8_S8_EEENS6_IJNS7_ILi128EEESA_SA_EEELi128ENS_10bfloat16_tEfNS_4arch4Sm90ELb1ELb0ELb0ELb0ELb0ELb0ELb0ELb1ELb1ELb1ELb1ELb0EEENS1_21CollectiveEpilogueFwdISB_S9_SC_SE_Li256ELb0ELb1ELb1ELb0EEENS1_19SingleTileSchedulerILb0ELb1ELb1ELi128EEEEEEEEEvNT_6ParamsE:
	.zero		3456


//--------------------- .nv.constant0._ZN7cutlass13device_kernelIN5flash11enable_sm90INS1_16FlashAttnFwdSm90INS1_25CollectiveMainloopFwdSm90ILi2EN4cute5tupleIJNS5_1CILi1EEES8_S8_EEENS6_IJNS7_ILi128EEESA_SA_EEELi128ENS_10bfloat16_tEfNS_4arch4Sm90ELb1ELb0ELb0ELb1ELb0ELb0ELb0ELb1ELb1ELb1ELb1ELb0EEENS1_21CollectiveEpilogueFwdISB_S9_SC_SE_Li256ELb1ELb1ELb1ELb0EEENS1_36VarlenDynamicPersistentTileSchedulerILi128ELi128ELi256ELi128ELb1ELb1ELb1ELb1ELb1ELb1EEEEEEEEEvNT_6ParamsE --------------------------
	.section	.nv.constant0._ZN7cutlass13device_kernelIN5flash11enable_sm90INS1_16FlashAttnFwdSm90INS1_25CollectiveMainloopFwdSm90ILi2EN4cute5tupleIJNS5_1CILi1EEES8_S8_EEENS6_IJNS7_ILi128EEESA_SA_EEELi128ENS_10bfloat16_tEfNS_4arch4Sm90ELb1ELb0ELb0ELb1ELb0ELb0ELb0ELb1ELb1ELb1ELb1ELb0EEENS1_21CollectiveEpilogueFwdISB_S9_SC_SE_Li256ELb1ELb1ELb1ELb0EEENS1_36VarlenDynamicPersistentTileSchedulerILi128ELi128ELi256ELi128ELb1ELb1ELb1ELb1ELb1ELb1EEEEEEEEEvNT_6ParamsE,"a",@progbits
	.sectionflags	@""
	.align	4
.nv.constant0._ZN7cutlass13device_kernelIN5flash11enable_sm90INS1_16FlashAttnFwdSm90INS1_25CollectiveMainloopFwdSm90ILi2EN4cute5tupleIJNS5_1CILi1EEES8_S8_EEENS6_IJNS7_ILi128EEESA_SA_EEELi128ENS_10bfloat16_tEfNS_4arch4Sm90ELb1ELb0ELb0ELb1ELb0ELb0ELb0ELb1ELb1ELb1ELb1ELb0EEENS1_21CollectiveEpilogueFwdISB_S9_SC_SE_Li256ELb1ELb1ELb1ELb0EEENS1_36VarlenDynamicPersistentTileSchedulerILi128ELi128ELi256ELi128ELb1ELb1ELb1ELb1ELb1ELb1EEEEEEEEEvNT_6ParamsE:
	.zero		3584


//--------------------- .nv.constant0._ZN7cutlass13device_kernelIN5flash11enable_sm90INS1_16FlashAttnFwdSm90INS1_25CollectiveMainloopFwdSm90ILi2EN4cute5tupleIJNS5_1CILi1EEES8_S8_EEENS6_IJNS7_ILi128EEESA_SA_EEELi128ENS_10bfloat16_tEfNS_4arch4Sm90ELb1ELb0ELb0ELb1ELb0ELb1ELb0ELb1ELb1ELb1ELb1ELb0EEENS1_21CollectiveEpilogueFwdISB_S9_SC_SE_Li256ELb1ELb1ELb1ELb0EEENS1_36VarlenDynamicPersistentTileSchedulerILi128ELi128ELi256ELi128ELb1ELb1ELb1ELb1ELb1ELb1EEEEEEEEEvNT_6ParamsE --------------------------
	.section	.nv.constant0._ZN7cutlass13device_kernelIN5flash11enable_sm90INS1_16FlashAttnFwdSm90INS1_25CollectiveMainloopFwdSm90ILi2EN4cute5tupleIJNS5_1CILi1EEES8_S8_EEENS6_IJNS7_ILi128EEESA_SA_EEELi128ENS_10bfloat16_tEfNS_4arch4Sm90ELb1ELb0ELb0ELb1ELb0ELb1ELb0ELb1ELb1ELb1ELb1ELb0EEENS1_21CollectiveEpilogueFwdISB_S9_SC_SE_Li256ELb1ELb1ELb1ELb0EEENS1_36VarlenDynamicPersistentTileSchedulerILi128ELi128ELi256ELi128ELb1ELb1ELb1ELb1ELb1ELb1EEEEEEEEEvNT_6ParamsE,"a",@progbits
	.sectionflags	@""
	.align	4
.nv.constant0._ZN7cutlass13device_kernelIN5flash11enable_sm90INS1_16FlashAttnFwdSm90INS1_25CollectiveMainloopFwdSm90ILi2EN4cute5tupleIJNS5_1CILi1EEES8_S8_EEENS6_IJNS7_ILi128EEESA_SA_EEELi128ENS_10bfloat16_tEfNS_4arch4Sm90ELb1ELb0ELb0ELb1ELb0ELb1ELb0ELb1ELb1ELb1ELb1ELb0EEENS1_21CollectiveEpilogueFwdISB_S9_SC_SE_Li256ELb1ELb1ELb1ELb0EEENS1_36VarlenDynamicPersistentTileSchedulerILi128ELi128ELi256ELi128ELb1ELb1ELb1ELb1ELb1ELb1EEEEEEEEEvNT_6ParamsE:
	.zero		3584


//--------------------- SYMBOLS --------------------------

	.type		.nv.reservedSmem.offset0,@object
	.size		.nv.reservedSmem.offset0,0x4
